	.target	sm_90a

	.elftype	@"ET_EXEC"


//--------------------- .note.nv.tkinfo           --------------------------
	.section	.note.nv.tkinfo,"",@"SHT_NOTE"
	.sectionflags	@"SHF_NOTE_NV_TKINFO"
	.tkinfo
        /*0018*/ 	.word	0x00000002
        /*0030*/ 	.string	""
        /*0030*/ 	.string	"ptxas"
        /*0030*/ 	.string	"Cuda compilation tools, release 13.0, V13.0.88"
        /*0030*/ 	.string	"Build cuda_13.0.r13.0/compiler.36424714_0"
        /*0030*/ 	.string	"-arch sm_90a -m 64 "



//--------------------- .note.nv.cuinfo           --------------------------
	.section	.note.nv.cuinfo,"",@"SHT_NOTE"
	.sectionflags	@"SHF_NOTE_NV_CUINFO"
        /*0018*/ 	.short	0x0002
        /*001a*/ 	.short	0x005a
        /*001c*/ 	.short	0x0082
	.zero		2


//--------------------- .nv.info                  --------------------------
	.section	.nv.info,"",@"SHT_CUDA_INFO"
	.align	4


	//----- nvinfo : EIATTR_REGCOUNT
	.align		4
        /*0000*/ 	.byte	0x04, 0x2f
        /*0002*/ 	.short	(.L_15 - .L_14)
	.align		4
.L_14:
        /*0004*/ 	.word	index@(_ZN7cutlass13device_kernelINS_4gemm6kernel13GemmUniversalIN4cute5tupleIJiiiiEEENS1_10collective13CollectiveMmaINS1_34MainloopSm90TmaGmmaWarpSpecializedILi5ENS5_IJNS4_1CILi4EEENSA_ILi2EEENSA_ILi1EEEEEENS1_35KernelTmaWarpSpecializedCooperativeEEENS5_IJNSA_ILi128EEESH_NSA_ILi64EEEEEENS_6half_tENS5_IJSD_llEEESK_SL_NS4_8TiledMMAINS4_8MMA_AtomIJNS4_4SM904GMMA26MMA_64x128x16_F32F16F16_SSILNSP_5MajorE1ELSR_1ELNSP_7ScaleInE1ELSS_1EEEEEENS4_6LayoutINS5_IJSC_SD_SD_EEENS5_IJSD_NSA_ILi0EEESX_EEEEENS5_IJNS4_10UnderscoreES10_S10_EEEEENS4_23SM90_TMA_LOAD_MULTICASTENS4_14ComposedLayoutINS4_7SwizzleILi3ELi4ELi3EEENS4_18smem_ptr_flag_bitsILi16EEENSV_INS5_IJSI_NSA_ILi8EEEEEENS5_IJSD_SI_EEEEEEEvNS4_8identityES13_S1D_vS1E_EENS_8epilogue10collective6detail29Sm90TmaWarpSpecializedAdapterINS1H_15DefaultEpilogueISK_NS5_IJlSD_lEEES1L_NS1G_6thread17LinearCombinationISK_Li1EffLNS1M_9ScaleType4KindE0ELNS_15FloatRoundStyleE2ESK_EENS1_15EpilogueDefaultEEEEEvvEEEEvNT_6ParamsE)
        /*0008*/ 	.word	0x000000a8


	//----- nvinfo : EIATTR_FRAME_SIZE
	.align		4
.L_15:
        /*000c*/ 	.byte	0x04, 0x11
        /*000e*/ 	.short	(.L_17 - .L_16)
	.align		4
.L_16:
        /*0010*/ 	.word	index@(_ZN7cutlass13device_kernelINS_4gemm6kernel13GemmUniversalIN4cute5tupleIJiiiiEEENS1_10collective13CollectiveMmaINS1_34MainloopSm90TmaGmmaWarpSpecializedILi5ENS5_IJNS4_1CILi4EEENSA_ILi2EEENSA_ILi1EEEEEENS1_35KernelTmaWarpSpecializedCooperativeEEENS5_IJNSA_ILi128EEESH_NSA_ILi64EEEEEENS_6half_tENS5_IJSD_llEEESK_SL_NS4_8TiledMMAINS4_8MMA_AtomIJNS4_4SM904GMMA26MMA_64x128x16_F32F16F16_SSILNSP_5MajorE1ELSR_1ELNSP_7ScaleInE1ELSS_1EEEEEENS4_6LayoutINS5_IJSC_SD_SD_EEENS5_IJSD_NSA_ILi0EEESX_EEEEENS5_IJNS4_10UnderscoreES10_S10_EEEEENS4_23SM90_TMA_LOAD_MULTICASTENS4_14ComposedLayoutINS4_7SwizzleILi3ELi4ELi3EEENS4_18smem_ptr_flag_bitsILi16EEENSV_INS5_IJSI_NSA_ILi8EEEEEENS5_IJSD_SI_EEEEEEEvNS4_8identityES13_S1D_vS1E_EENS_8epilogue10collective6detail29Sm90TmaWarpSpecializedAdapterINS1H_15DefaultEpilogueISK_NS5_IJlSD_lEEES1L_NS1G_6thread17LinearCombinationISK_Li1EffLNS1M_9ScaleType4KindE0ELNS_15FloatRoundStyleE2ESK_EENS1_15EpilogueDefaultEEEEEvvEEEEvNT_6ParamsE)
        /*0014*/ 	.word	0x00000000


	//----- nvinfo : EIATTR_MIN_STACK_SIZE
	.align		4
.L_17:
        /*0018*/ 	.byte	0x04, 0x12
        /*001a*/ 	.short	(.L_19 - .L_18)
	.align		4
.L_18:
        /*001c*/ 	.word	index@(_ZN7cutlass13device_kernelINS_4gemm6kernel13GemmUniversalIN4cute5tupleIJiiiiEEENS1_10collective13CollectiveMmaINS1_34MainloopSm90TmaGmmaWarpSpecializedILi5ENS5_IJNS4_1CILi4EEENSA_ILi2EEENSA_ILi1EEEEEENS1_35KernelTmaWarpSpecializedCooperativeEEENS5_IJNSA_ILi128EEESH_NSA_ILi64EEEEEENS_6half_tENS5_IJSD_llEEESK_SL_NS4_8TiledMMAINS4_8MMA_AtomIJNS4_4SM904GMMA26MMA_64x128x16_F32F16F16_SSILNSP_5MajorE1ELSR_1ELNSP_7ScaleInE1ELSS_1EEEEEENS4_6LayoutINS5_IJSC_SD_SD_EEENS5_IJSD_NSA_ILi0EEESX_EEEEENS5_IJNS4_10UnderscoreES10_S10_EEEEENS4_23SM90_TMA_LOAD_MULTICASTENS4_14ComposedLayoutINS4_7SwizzleILi3ELi4ELi3EEENS4_18smem_ptr_flag_bitsILi16EEENSV_INS5_IJSI_NSA_ILi8EEEEEENS5_IJSD_SI_EEEEEEEvNS4_8identityES13_S1D_vS1E_EENS_8epilogue10collective6detail29Sm90TmaWarpSpecializedAdapterINS1H_15DefaultEpilogueISK_NS5_IJlSD_lEEES1L_NS1G_6thread17LinearCombinationISK_Li1EffLNS1M_9ScaleType4KindE0ELNS_15FloatRoundStyleE2ESK_EENS1_15EpilogueDefaultEEEEEvvEEEEvNT_6ParamsE)
        /*0020*/ 	.word	0x00000000
.L_19:


//--------------------- .nv.compat                --------------------------
	.section	.nv.compat,"",@"SHT_CUDA_COMPAT_INFO"
	.align	4
        /*0000*/ 	.byte	0x02, 0x09, 0x01, 0x00, 0x02, 0x02, 0x04, 0x00, 0x02, 0x05, 0x05, 0x00, 0x03, 0x07, 0x01, 0x01
        /*0010*/ 	.byte	0x02, 0x03, 0x01, 0x00, 0x02, 0x06, 0x01, 0x00, 0x04, 0x0b, 0x08, 0x00, 0x00, 0x00, 0x00, 0x00
        /*0020*/ 	.byte	0x00, 0x00, 0x00, 0x00


//--------------------- .nv.info._ZN7cutlass13device_kernelINS_4gemm6kernel13GemmUniversalIN4cute5tupleIJiiiiEEENS1_10collective13CollectiveMmaINS1_34MainloopSm90TmaGmmaWarpSpecializedILi5ENS5_IJNS4_1CILi4EEENSA_ILi2EEENSA_ILi1EEEEEENS1_35KernelTmaWarpSpecializedCooperativeEEENS5_IJNSA_ILi128EEESH_NSA_ILi64EEEEEENS_6half_tENS5_IJSD_llEEESK_SL_NS4_8TiledMMAINS4_8MMA_AtomIJNS4_4SM904GMMA26MMA_64x128x16_F32F16F16_SSILNSP_5MajorE1ELSR_1ELNSP_7ScaleInE1ELSS_1EEEEEENS4_6LayoutINS5_IJSC_SD_SD_EEENS5_IJSD_NSA_ILi0EEESX_EEEEENS5_IJNS4_10UnderscoreES10_S10_EEEEENS4_23SM90_TMA_LOAD_MULTICASTENS4_14ComposedLayoutINS4_7SwizzleILi3ELi4ELi3EEENS4_18smem_ptr_flag_bitsILi16EEENSV_INS5_IJSI_NSA_ILi8EEEEEENS5_IJSD_SI_EEEEEEEvNS4_8identityES13_S1D_vS1E_EENS_8epilogue10collective6detail29Sm90TmaWarpSpecializedAdapterINS1H_15DefaultEpilogueISK_NS5_IJlSD_lEEES1L_NS1G_6thread17LinearCombinationISK_Li1EffLNS1M_9ScaleType4KindE0ELNS_15FloatRoundStyleE2ESK_EENS1_15EpilogueDefaultEEEEEvvEEEEvNT_6ParamsE --------------------------
	.section	.nv.info._ZN7cutlass13device_kernelINS_4gemm6kernel13GemmUniversalIN4cute5tupleIJiiiiEEENS1_10collective13CollectiveMmaINS1_34MainloopSm90TmaGmmaWarpSpecializedILi5ENS5_IJNS4_1CILi4EEENSA_ILi2EEENSA_ILi1EEEEEENS1_35KernelTmaWarpSpecializedCooperativeEEENS5_IJNSA_ILi128EEESH_NSA_ILi64EEEEEENS_6half_tENS5_IJSD_llEEESK_SL_NS4_8TiledMMAINS4_8MMA_AtomIJNS4_4SM904GMMA26MMA_64x128x16_F32F16F16_SSILNSP_5MajorE1ELSR_1ELNSP_7ScaleInE1ELSS_1EEEEEENS4_6LayoutINS5_IJSC_SD_SD_EEENS5_IJSD_NSA_ILi0EEESX_EEEEENS5_IJNS4_10UnderscoreES10_S10_EEEEENS4_23SM90_TMA_LOAD_MULTICASTENS4_14ComposedLayoutINS4_7SwizzleILi3ELi4ELi3EEENS4_18smem_ptr_flag_bitsILi16EEENSV_INS5_IJSI_NSA_ILi8EEEEEENS5_IJSD_SI_EEEEEEEvNS4_8identityES13_S1D_vS1E_EENS_8epilogue10collective6detail29Sm90TmaWarpSpecializedAdapterINS1H_15DefaultEpilogueISK_NS5_IJlSD_lEEES1L_NS1G_6thread17LinearCombinationISK_Li1EffLNS1M_9ScaleType4KindE0ELNS_15FloatRoundStyleE2ESK_EENS1_15EpilogueDefaultEEEEEvvEEEEvNT_6ParamsE,"",@"SHT_CUDA_INFO"
	.sectionflags	@""
	.align	4


	//----- nvinfo : EIATTR_CUDA_API_VERSION
	.align		4
        /*0000*/ 	.byte	0x04, 0x37
        /*0002*/ 	.short	(.L_21 - .L_20)
.L_20:
        /*0004*/ 	.word	0x00000082


	//----- nvinfo : EIATTR_KPARAM_INFO
	.align		4
.L_21:
        /*0008*/ 	.byte	0x04, 0x17
        /*000a*/ 	.short	(.L_23 - .L_22)
.L_22:
        /*000c*/ 	.word	0x00000000
        /*0010*/ 	.short	0x0000
        /*0012*/ 	.short	0x0070
        /*0014*/ 	.byte	0x00, 0xf0, 0x01, 0x10


	//----- nvinfo : EIATTR_SPARSE_MMA_MASK
	.align		4
.L_23:
        /*0018*/ 	.byte	0x03, 0x50
        /*001a*/ 	.short	0x0000


	//----- nvinfo : EIATTR_MAXREG_COUNT
	.align		4
        /*001c*/ 	.byte	0x03, 0x1b
        /*001e*/ 	.short	0x00a8


	//----- nvinfo : EIATTR_NUM_BARRIERS
	.align		4
        /*0020*/ 	.byte	0x02, 0x4c
        /*0022*/ 	.byte	0x01
	.zero		1


	//----- nvinfo : EIATTR_EXTERNS
	.align		4
        /*0024*/ 	.byte	0x04, 0x0f
        /*0026*/ 	.short	(.L_25 - .L_24)


	//   ....[0]....
	.align		4
.L_24:
        /*0028*/ 	.word	index@(__assertfail)


	//----- nvinfo : EIATTR_MERCURY_ISA_VERSION
	.align		4
.L_25:
        /*002c*/ 	.byte	0x03, 0x5f
        /*002e*/ 	.short	0x0101


	//----- nvinfo : EIATTR_INT_WARP_WIDE_INSTR_OFFSETS
	.align		4
        /*0030*/ 	.byte	0x04, 0x31
        /*0032*/ 	.short	(.L_27 - .L_26)


	//   ....[0]....
.L_26:
        /*0034*/ 	.word	0x00000500


	//   ....[1]....
        /*0038*/ 	.word	0x00000520


	//   ....[2]....
        /*003c*/ 	.word	0x000006d0


	//   ....[3]....
        /*0040*/ 	.word	0x00001f30


	//----- nvinfo : EIATTR_COOP_GROUP_MASK_REGIDS
	.align		4
.L_27:
        /*0044*/ 	.byte	0x04, 0x29
        /*0046*/ 	.short	(.L_29 - .L_28)


	//   ....[0]....
.L_28:
        /*0048*/ 	.word	0xffffffff


	//   ....[1]....
        /*004c*/ 	.word	0xffffffff


	//   ....[2]....
        /*0050*/ 	.word	0xffffffff


	//   ....[3]....
        /*0054*/ 	.word	0xffffffff


	//   ....[4]....
        /*0058*/ 	.word	0xffffffff


	//   ....[5]....
        /*005c*/ 	.word	0xffffffff


	//----- nvinfo : EIATTR_COOP_GROUP_INSTR_OFFSETS
	.align		4
.L_29:
        /*0060*/ 	.byte	0x04, 0x28
        /*0062*/ 	.short	(.L_31 - .L_30)


	//   ....[0]....
.L_30:
        /*0064*/ 	.word	0x00000060


	//   ....[1]....
        /*0068*/ 	.word	0x00000070


	//   ....[2]....
        /*006c*/ 	.word	0x00000130


	//   ....[3]....
        /*0070*/ 	.word	0x00000320


	//   ....[4]....
        /*0074*/ 	.word	0x00000840


	//   ....[5]....
        /*0078*/ 	.word	0x000014c0


	//----- nvinfo : EIATTR_REG_RECONFIG
	.align		4
.L_31:
        /*007c*/ 	.byte	0x01, 0x54
	.zero		2


	//----- nvinfo : EIATTR_SYSCALL_OFFSETS
	.align		4
        /*0080*/ 	.byte	0x04, 0x46
        /*0082*/ 	.short	(.L_33 - .L_32)


	//   ....[0]....
.L_32:
        /*0084*/ 	.word	0x000016a0


	//----- nvinfo : EIATTR_MBARRIER_INSTR_OFFSETS
	.align		4
.L_33:
        /*0088*/ 	.byte	0x04, 0x39
        /*008a*/ 	.short	(.L_35 - .L_34)


	//   ....[0]....
.L_34:
        /*008c*/ 	.word	0x00000250
        /*0090*/ 	.word	0x000000ff
        /*0094*/ 	.word	0x00000000
        /*0098*/ 	.short	0x0100
        /*009a*/ 	.byte	0x08
	.zero		1


	//   ....[1]....
        /*009c*/ 	.word	0x00000260
        /*00a0*/ 	.word	0x000000ff
        /*00a4*/ 	.word	0x00000028
        /*00a8*/ 	.short	0x0100
        /*00aa*/ 	.byte	0x08
	.zero		1


	//   ....[2]....
        /*00ac*/ 	.word	0x00000270
        /*00b0*/ 	.word	0x000000ff
        /*00b4*/ 	.word	0x00000008
        /*00b8*/ 	.short	0x0100
        /*00ba*/ 	.byte	0x08
	.zero		1


	//   ....[3]....
        /*00bc*/ 	.word	0x00000280
        /*00c0*/ 	.word	0x000000ff
        /*00c4*/ 	.word	0x00000030
        /*00c8*/ 	.short	0x0100
        /*00ca*/ 	.byte	0x08
	.zero		1


	//   ....[4]....
        /*00cc*/ 	.word	0x00000290
        /*00d0*/ 	.word	0x000000ff
        /*00d4*/ 	.word	0x00000010
        /*00d8*/ 	.short	0x0100
        /*00da*/ 	.byte	0x08
	.zero		1


	//   ....[5]....
        /*00dc*/ 	.word	0x000002a0
        /*00e0*/ 	.word	0x000000ff
        /*00e4*/ 	.word	0x00000038
        /*00e8*/ 	.short	0x0100
        /*00ea*/ 	.byte	0x08
	.zero		1


	//   ....[6]....
        /*00ec*/ 	.word	0x000002b0
        /*00f0*/ 	.word	0x000000ff
        /*00f4*/ 	.word	0x00000018
        /*00f8*/ 	.short	0x0100
        /*00fa*/ 	.byte	0x08
	.zero		1


	//   ....[7]....
        /*00fc*/ 	.word	0x000002c0
        /*0100*/ 	.word	0x000000ff
        /*0104*/ 	.word	0x00000040
        /*0108*/ 	.short	0x0100
        /*010a*/ 	.byte	0x08
	.zero		1


	//   ....[8]....
        /*010c*/ 	.word	0x000002d0
        /*0110*/ 	.word	0x000000ff
        /*0114*/ 	.word	0x00000020
        /*0118*/ 	.short	0x0100
        /*011a*/ 	.byte	0x08
	.zero		1


	//   ....[9]....
        /*011c*/ 	.word	0x000002e0
        /*0120*/ 	.word	0x000000ff
        /*0124*/ 	.word	0x00000048
        /*0128*/ 	.short	0x0100
        /*012a*/ 	.byte	0x08
	.zero		1


	//   ....[10]....
        /*012c*/ 	.word	0x00000750
        /*0130*/ 	.word	0x000000ff
        /*0134*/ 	.word	0x00000060
        /*0138*/ 	.short	0x0100
        /*013a*/ 	.byte	0x06
	.zero		1


	//   ....[11]....
        /*013c*/ 	.word	0x000007f0
        /*0140*/ 	.word	0x000000ff
        /*0144*/ 	.word	0x00000068
        /*0148*/ 	.short	0x0100
        /*014a*/ 	.byte	0x06
	.zero		1


	//   ....[12]....
        /*014c*/ 	.word	0x00001760
        /*0150*/ 	.word	0x00000003
        /*0154*/ 	.word	0x00000000
        /*0158*/ 	.short	0x010a
        /*015a*/ 	.byte	0x3f
	.zero		1


	//   ....[13]....
        /*015c*/ 	.word	0x000017c0
        /*0160*/ 	.word	0x00000003
        /*0164*/ 	.word	0x00000000
        /*0168*/ 	.short	0x010a
        /*016a*/ 	.byte	0x3f
	.zero		1


	//   ....[14]....
        /*016c*/ 	.word	0x00001b40
        /*0170*/ 	.word	0x00000005
        /*0174*/ 	.word	0x00000000
        /*0178*/ 	.short	0x010a
        /*017a*/ 	.byte	0x3f
	.zero		1


	//   ....[15]....
        /*017c*/ 	.word	0x00001b80
        /*0180*/ 	.word	0x00000005
        /*0184*/ 	.word	0x00000000
        /*0188*/ 	.short	0x010a
        /*018a*/ 	.byte	0x3f
	.zero		1


	//   ....[16]....
        /*018c*/ 	.word	0x00001de0
        /*0190*/ 	.word	0x00000004
        /*0194*/ 	.word	0x00000000
        /*0198*/ 	.short	0x0101
        /*019a*/ 	.byte	0x3f
	.zero		1


	//   ....[17]....
        /*019c*/ 	.word	0x00001fd0
        /*01a0*/ 	.word	0x00000000
        /*01a4*/ 	.word	0x00000000
        /*01a8*/ 	.short	0x0101
        /*01aa*/ 	.byte	0x3f
	.zero		1


	//   ....[18]....
        /*01ac*/ 	.word	0x00007250
        /*01b0*/ 	.word	0x00000015
        /*01b4*/ 	.word	0x00000028
        /*01b8*/ 	.short	0x010a
        /*01ba*/ 	.byte	0x3f
	.zero		1


	//   ....[19]....
        /*01bc*/ 	.word	0x000076e0
        /*01c0*/ 	.word	0x00000006
        /*01c4*/ 	.word	0x00000068
        /*01c8*/ 	.short	0x0101
        /*01ca*/ 	.byte	0x3f
	.zero		1


	//   ....[20]....
        /*01cc*/ 	.word	0x00007e10
        /*01d0*/ 	.word	0x00000007
        /*01d4*/ 	.word	0x00000000
        /*01d8*/ 	.short	0x010a
        /*01da*/ 	.byte	0x3f
	.zero		1


	//   ....[21]....
        /*01dc*/ 	.word	0x00007e90
        /*01e0*/ 	.word	0x00000008
        /*01e4*/ 	.word	0x00000000
        /*01e8*/ 	.short	0x010a
        /*01ea*/ 	.byte	0x3f
	.zero		1


	//   ....[22]....
        /*01ec*/ 	.word	0x00007f20
        /*01f0*/ 	.word	0x00000009
        /*01f4*/ 	.word	0x00000000
        /*01f8*/ 	.short	0x010a
        /*01fa*/ 	.byte	0x3f
	.zero		1


	//   ....[23]....
        /*01fc*/ 	.word	0x00007fb0
        /*0200*/ 	.word	0x00000006
        /*0204*/ 	.word	0x00000000
        /*0208*/ 	.short	0x010a
        /*020a*/ 	.byte	0x3f
	.zero		1


	//   ....[24]....
        /*020c*/ 	.word	0x00008040
        /*0210*/ 	.word	0x00000003
        /*0214*/ 	.word	0x00000000
        /*0218*/ 	.short	0x010a
        /*021a*/ 	.byte	0x3f
	.zero		1


	//   ....[25]....
        /*021c*/ 	.word	0x000080a0
        /*0220*/ 	.word	0x00000003
        /*0224*/ 	.word	0x00000000
        /*0228*/ 	.short	0x010a
        /*022a*/ 	.byte	0x3f
	.zero		1


	//   ....[26]....
        /*022c*/ 	.word	0x000080f0
        /*0230*/ 	.word	0x00000005
        /*0234*/ 	.word	0x00000000
        /*0238*/ 	.short	0x010a
        /*023a*/ 	.byte	0x3f
	.zero		1


	//   ....[27]....
        /*023c*/ 	.word	0x000081c0
        /*0240*/ 	.word	0x00000015
        /*0244*/ 	.word	0x00000028
        /*0248*/ 	.short	0x010a
        /*024a*/ 	.byte	0x3f
	.zero		1


	//   ....[28]....
        /*024c*/ 	.word	0x00008290
        /*0250*/ 	.word	0x00000007
        /*0254*/ 	.word	0x00000000
        /*0258*/ 	.short	0x010a
        /*025a*/ 	.byte	0x3f
	.zero		1


	//   ....[29]....
        /*025c*/ 	.word	0x000082e0
        /*0260*/ 	.word	0x00000008
        /*0264*/ 	.word	0x00000000
        /*0268*/ 	.short	0x010a
        /*026a*/ 	.byte	0x3f
	.zero		1


	//   ....[30]....
        /*026c*/ 	.word	0x00008330
        /*0270*/ 	.word	0x00000009
        /*0274*/ 	.word	0x00000000
        /*0278*/ 	.short	0x010a
        /*027a*/ 	.byte	0x3f
	.zero		1


	//   ....[31]....
        /*027c*/ 	.word	0x00008380
        /*0280*/ 	.word	0x00000006
        /*0284*/ 	.word	0x00000000
        /*0288*/ 	.short	0x010a
        /*028a*/ 	.byte	0x3f
	.zero		1


	//----- nvinfo : EIATTR_NUM_MBARRIERS
	.align		4
.L_35:
        /*028c*/ 	.byte	0x03, 0x38
        /*028e*/ 	.short	0x000c


	//----- nvinfo : EIATTR_EXIT_INSTR_OFFSETS
	.align		4
        /*0290*/ 	.byte	0x04, 0x1c
        /*0292*/ 	.short	(.L_37 - .L_36)


	//   ....[0]....
.L_36:
        /*0294*/ 	.word	0x00000a10


	//   ....[1]....
        /*0298*/ 	.word	0x00001220


	//   ....[2]....
        /*029c*/ 	.word	0x00006880


	//   ....[3]....
        /*02a0*/ 	.word	0x00006de0


	//   ....[4]....
        /*02a4*/ 	.word	0x00008090


	//----- nvinfo : EIATTR_MAX_THREADS
	.align		4
.L_37:
        /*02a8*/ 	.byte	0x04, 0x05
        /*02aa*/ 	.short	(.L_39 - .L_38)
.L_38:
        /*02ac*/ 	.word	0x00000180
        /*02b0*/ 	.word	0x00000001
        /*02b4*/ 	.word	0x00000001


	//----- nvinfo : EIATTR_CRS_STACK_SIZE
	.align		4
.L_39:
        /*02b8*/ 	.byte	0x04, 0x1e
        /*02ba*/ 	.short	(.L_41 - .L_40)
.L_40:
        /*02bc*/ 	.word	0x00000000


	//----- nvinfo : EIATTR_CBANK_PARAM_SIZE
	.align		4
.L_41:
        /*02c0*/ 	.byte	0x03, 0x19
        /*02c2*/ 	.short	0x0470


	//----- nvinfo : EIATTR_PARAM_CBANK
	.align		4
        /*02c4*/ 	.byte	0x04, 0x0a
        /*02c6*/ 	.short	(.L_43 - .L_42)
	.align		4
.L_42:
        /*02c8*/ 	.word	index@(.nv.constant0._ZN7cutlass13device_kernelINS_4gemm6kernel13GemmUniversalIN4cute5tupleIJiiiiEEENS1_10collective13CollectiveMmaINS1_34MainloopSm90TmaGmmaWarpSpecializedILi5ENS5_IJNS4_1CILi4EEENSA_ILi2EEENSA_ILi1EEEEEENS1_35KernelTmaWarpSpecializedCooperativeEEENS5_IJNSA_ILi128EEESH_NSA_ILi64EEEEEENS_6half_tENS5_IJSD_llEEESK_SL_NS4_8TiledMMAINS4_8MMA_AtomIJNS4_4SM904GMMA26MMA_64x128x16_F32F16F16_SSILNSP_5MajorE1ELSR_1ELNSP_7ScaleInE1ELSS_1EEEEEENS4_6LayoutINS5_IJSC_SD_SD_EEENS5_IJSD_NSA_ILi0EEESX_EEEEENS5_IJNS4_10UnderscoreES10_S10_EEEEENS4_23SM90_TMA_LOAD_MULTICASTENS4_14ComposedLayoutINS4_7SwizzleILi3ELi4ELi3EEENS4_18smem_ptr_flag_bitsILi16EEENSV_INS5_IJSI_NSA_ILi8EEEEEENS5_IJSD_SI_EEEEEEEvNS4_8identityES13_S1D_vS1E_EENS_8epilogue10collective6detail29Sm90TmaWarpSpecializedAdapterINS1H_15DefaultEpilogueISK_NS5_IJlSD_lEEES1L_NS1G_6thread17LinearCombinationISK_Li1EffLNS1M_9ScaleType4KindE0ELNS_15FloatRoundStyleE2ESK_EENS1_15EpilogueDefaultEEEEEvvEEEEvNT_6ParamsE)
        /*02cc*/ 	.short	0x0210
        /*02ce*/ 	.short	0x0470


	//----- nvinfo : EIATTR_SW_WAR
	.align		4
.L_43:
        /*02d0*/ 	.byte	0x04, 0x36
        /*02d2*/ 	.short	(.L_45 - .L_44)
.L_44:
        /*02d4*/ 	.word	0x00000008
.L_45:


//--------------------- .nv.callgraph             --------------------------
	.section	.nv.callgraph,"",@"SHT_CUDA_CALLGRAPH"
	.align	4
	.sectionentsize	8
	.align		4
        /*0000*/ 	.word	0x00000000
	.align		4
        /*0004*/ 	.word	0xffffffff
	.align		4
        /*0008*/ 	.word	index@(_ZN7cutlass13device_kernelINS_4gemm6kernel13GemmUniversalIN4cute5tupleIJiiiiEEENS1_10collective13CollectiveMmaINS1_34MainloopSm90TmaGmmaWarpSpecializedILi5ENS5_IJNS4_1CILi4EEENSA_ILi2EEENSA_ILi1EEEEEENS1_35KernelTmaWarpSpecializedCooperativeEEENS5_IJNSA_ILi128EEESH_NSA_ILi64EEEEEENS_6half_tENS5_IJSD_llEEESK_SL_NS4_8TiledMMAINS4_8MMA_AtomIJNS4_4SM904GMMA26MMA_64x128x16_F32F16F16_SSILNSP_5MajorE1ELSR_1ELNSP_7ScaleInE1ELSS_1EEEEEENS4_6LayoutINS5_IJSC_SD_SD_EEENS5_IJSD_NSA_ILi0EEESX_EEEEENS5_IJNS4_10UnderscoreES10_S10_EEEEENS4_23SM90_TMA_LOAD_MULTICASTENS4_14ComposedLayoutINS4_7SwizzleILi3ELi4ELi3EEENS4_18smem_ptr_flag_bitsILi16EEENSV_INS5_IJSI_NSA_ILi8EEEEEENS5_IJSD_SI_EEEEEEEvNS4_8identityES13_S1D_vS1E_EENS_8epilogue10collective6detail29Sm90TmaWarpSpecializedAdapterINS1H_15DefaultEpilogueISK_NS5_IJlSD_lEEES1L_NS1G_6thread17LinearCombinationISK_Li1EffLNS1M_9ScaleType4KindE0ELNS_15FloatRoundStyleE2ESK_EENS1_15EpilogueDefaultEEEEEvvEEEEvNT_6ParamsE)
	.align		4
        /*000c*/ 	.word	index@(__assertfail)
	.align		4
        /*0010*/ 	.word	0x00000000
	.align		4
        /*0014*/ 	.word	0xfffffffe
	.align		4
        /*0018*/ 	.word	0x00000000
	.align		4
        /*001c*/ 	.word	0xfffffffd
	.align		4
        /*0020*/ 	.word	0x00000000
	.align		4
        /*0024*/ 	.word	0xfffffffc


//--------------------- .nv.constant4             --------------------------
	.section	.nv.constant4,"a",@progbits
	.align	8
	.align		8
.nv.constant4:
        /*0000*/ 	.dword	__assertfail
	.align		8
        /*0008*/ 	.dword	__unnamed_1
	.align		8
        /*0010*/ 	.dword	_ZN40_INTERNAL_47542daf_4_k_cu_a85573d6_234674cuda3std3__45__cpo5beginE
	.align		8
        /*0018*/ 	.dword	_ZN40_INTERNAL_47542daf_4_k_cu_a85573d6_234674cuda3std3__45__cpo3endE
	.align		8
        /*0020*/ 	.dword	_ZN40_INTERNAL_47542daf_4_k_cu_a85573d6_234674cuda3std3__45__cpo6cbeginE
	.align		8
        /*0028*/ 	.dword	_ZN40_INTERNAL_47542daf_4_k_cu_a85573d6_234674cuda3std3__45__cpo4cendE
	.align		8
        /*0030*/ 	.dword	_ZN40_INTERNAL_47542daf_4_k_cu_a85573d6_234674cuda3std3__442_GLOBAL__N__47542daf_4_k_cu_a85573d6_234676ignoreE
	.align		8
        /*0038*/ 	.dword	_ZN40_INTERNAL_47542daf_4_k_cu_a85573d6_234674cuda3std3__419piecewise_constructE
	.align		8
        /*0040*/ 	.dword	_ZN40_INTERNAL_47542daf_4_k_cu_a85573d6_234674cuda3std3__48in_placeE
	.align		8
        /*0048*/ 	.dword	_ZN40_INTERNAL_47542daf_4_k_cu_a85573d6_234674cuda3std6ranges3__45__cpo4swapE
	.align		8
        /*0050*/ 	.dword	_ZN40_INTERNAL_47542daf_4_k_cu_a85573d6_234674cuda3std6ranges3__45__cpo9iter_moveE
	.align		8
        /*0058*/ 	.dword	_ZN40_INTERNAL_47542daf_4_k_cu_a85573d6_234674cute7productE
	.align		8
        /*0060*/ 	.dword	_ZN40_INTERNAL_47542daf_4_k_cu_a85573d6_234674cute1_E
	.align		8
        /*0068*/ 	.dword	$str$22
	.align		8
        /*0070*/ 	.dword	$str$23


//--------------------- .text._ZN7cutlass13device_kernelINS_4gemm6kernel13GemmUniversalIN4cute5tupleIJiiiiEEENS1_10collective13CollectiveMmaINS1_34MainloopSm90TmaGmmaWarpSpecializedILi5ENS5_IJNS4_1CILi4EEENSA_ILi2EEENSA_ILi1EEEEEENS1_35KernelTmaWarpSpecializedCooperativeEEENS5_IJNSA_ILi128EEESH_NSA_ILi64EEEEEENS_6half_tENS5_IJSD_llEEESK_SL_NS4_8TiledMMAINS4_8MMA_AtomIJNS4_4SM904GMMA26MMA_64x128x16_F32F16F16_SSILNSP_5MajorE1ELSR_1ELNSP_7ScaleInE1ELSS_1EEEEEENS4_6LayoutINS5_IJSC_SD_SD_EEENS5_IJSD_NSA_ILi0EEESX_EEEEENS5_IJNS4_10UnderscoreES10_S10_EEEEENS4_23SM90_TMA_LOAD_MULTICASTENS4_14ComposedLayoutINS4_7SwizzleILi3ELi4ELi3EEENS4_18smem_ptr_flag_bitsILi16EEENSV_INS5_IJSI_NSA_ILi8EEEEEENS5_IJSD_SI_EEEEEEEvNS4_8identityES13_S1D_vS1E_EENS_8epilogue10collective6detail29Sm90TmaWarpSpecializedAdapterINS1H_15DefaultEpilogueISK_NS5_IJlSD_lEEES1L_NS1G_6thread17LinearCombinationISK_Li1EffLNS1M_9ScaleType4KindE0ELNS_15FloatRoundStyleE2ESK_EENS1_15EpilogueDefaultEEEEEvvEEEEvNT_6ParamsE --------------------------
	.section	.text._ZN7cutlass13device_kernelINS_4gemm6kernel13GemmUniversalIN4cute5tupleIJiiiiEEENS1_10collective13CollectiveMmaINS1_34MainloopSm90TmaGmmaWarpSpecializedILi5ENS5_IJNS4_1CILi4EEENSA_ILi2EEENSA_ILi1EEEEEENS1_35KernelTmaWarpSpecializedCooperativeEEENS5_IJNSA_ILi128EEESH_NSA_ILi64EEEEEENS_6half_tENS5_IJSD_llEEESK_SL_NS4_8TiledMMAINS4_8MMA_AtomIJNS4_4SM904GMMA26MMA_64x128x16_F32F16F16_SSILNSP_5MajorE1ELSR_1ELNSP_7ScaleInE1ELSS_1EEEEEENS4_6LayoutINS5_IJSC_SD_SD_EEENS5_IJSD_NSA_ILi0EEESX_EEEEENS5_IJNS4_10UnderscoreES10_S10_EEEEENS4_23SM90_TMA_LOAD_MULTICASTENS4_14ComposedLayoutINS4_7SwizzleILi3ELi4ELi3EEENS4_18smem_ptr_flag_bitsILi16EEENSV_INS5_IJSI_NSA_ILi8EEEEEENS5_IJSD_SI_EEEEEEEvNS4_8identityES13_S1D_vS1E_EENS_8epilogue10collective6detail29Sm90TmaWarpSpecializedAdapterINS1H_15DefaultEpilogueISK_NS5_IJlSD_lEEES1L_NS1G_6thread17LinearCombinationISK_Li1EffLNS1M_9ScaleType4KindE0ELNS_15FloatRoundStyleE2ESK_EENS1_15EpilogueDefaultEEEEEvvEEEEvNT_6ParamsE,"ax",@progbits
	.align	128
.text._ZN7cutlass13device_kernelINS_4gemm6kernel13GemmUniversalIN4cute5tupleIJiiiiEEENS1_10collective13CollectiveMmaINS1_34MainloopSm90TmaGmmaWarpSpecializedILi5ENS5_IJNS4_1CILi4EEENSA_ILi2EEENSA_ILi1EEEEEENS1_35KernelTmaWarpSpecializedCooperativeEEENS5_IJNSA_ILi128EEESH_NSA_ILi64EEEEEENS_6half_tENS5_IJSD_llEEESK_SL_NS4_8TiledMMAINS4_8MMA_AtomIJNS4_4SM904GMMA26MMA_64x128x16_F32F16F16_SSILNSP_5MajorE1ELSR_1ELNSP_7ScaleInE1ELSS_1EEEEEENS4_6LayoutINS5_IJSC_SD_SD_EEENS5_IJSD_NSA_ILi0EEESX_EEEEENS5_IJNS4_10UnderscoreES10_S10_EEEEENS4_23SM90_TMA_LOAD_MULTICASTENS4_14ComposedLayoutINS4_7SwizzleILi3ELi4ELi3EEENS4_18smem_ptr_flag_bitsILi16EEENSV_INS5_IJSI_NSA_ILi8EEEEEENS5_IJSD_SI_EEEEEEEvNS4_8identityES13_S1D_vS1E_EENS_8epilogue10collective6detail29Sm90TmaWarpSpecializedAdapterINS1H_15DefaultEpilogueISK_NS5_IJlSD_lEEES1L_NS1G_6thread17LinearCombinationISK_Li1EffLNS1M_9ScaleType4KindE0ELNS_15FloatRoundStyleE2ESK_EENS1_15EpilogueDefaultEEEEEvvEEEEvNT_6ParamsE:
        .type           _ZN7cutlass13device_kernelINS_4gemm6kernel13GemmUniversalIN4cute5tupleIJiiiiEEENS1_10collective13CollectiveMmaINS1_34MainloopSm90TmaGmmaWarpSpecializedILi5ENS5_IJNS4_1CILi4EEENSA_ILi2EEENSA_ILi1EEEEEENS1_35KernelTmaWarpSpecializedCooperativeEEENS5_IJNSA_ILi128EEESH_NSA_ILi64EEEEEENS_6half_tENS5_IJSD_llEEESK_SL_NS4_8TiledMMAINS4_8MMA_AtomIJNS4_4SM904GMMA26MMA_64x128x16_F32F16F16_SSILNSP_5MajorE1ELSR_1ELNSP_7ScaleInE1ELSS_1EEEEEENS4_6LayoutINS5_IJSC_SD_SD_EEENS5_IJSD_NSA_ILi0EEESX_EEEEENS5_IJNS4_10UnderscoreES10_S10_EEEEENS4_23SM90_TMA_LOAD_MULTICASTENS4_14ComposedLayoutINS4_7SwizzleILi3ELi4ELi3EEENS4_18smem_ptr_flag_bitsILi16EEENSV_INS5_IJSI_NSA_ILi8EEEEEENS5_IJSD_SI_EEEEEEEvNS4_8identityES13_S1D_vS1E_EENS_8epilogue10collective6detail29Sm90TmaWarpSpecializedAdapterINS1H_15DefaultEpilogueISK_NS5_IJlSD_lEEES1L_NS1G_6thread17LinearCombinationISK_Li1EffLNS1M_9ScaleType4KindE0ELNS_15FloatRoundStyleE2ESK_EENS1_15EpilogueDefaultEEEEEvvEEEEvNT_6ParamsE,@function
        .size           _ZN7cutlass13device_kernelINS_4gemm6kernel13GemmUniversalIN4cute5tupleIJiiiiEEENS1_10collective13CollectiveMmaINS1_34MainloopSm90TmaGmmaWarpSpecializedILi5ENS5_IJNS4_1CILi4EEENSA_ILi2EEENSA_ILi1EEEEEENS1_35KernelTmaWarpSpecializedCooperativeEEENS5_IJNSA_ILi128EEESH_NSA_ILi64EEEEEENS_6half_tENS5_IJSD_llEEESK_SL_NS4_8TiledMMAINS4_8MMA_AtomIJNS4_4SM904GMMA26MMA_64x128x16_F32F16F16_SSILNSP_5MajorE1ELSR_1ELNSP_7ScaleInE1ELSS_1EEEEEENS4_6LayoutINS5_IJSC_SD_SD_EEENS5_IJSD_NSA_ILi0EEESX_EEEEENS5_IJNS4_10UnderscoreES10_S10_EEEEENS4_23SM90_TMA_LOAD_MULTICASTENS4_14ComposedLayoutINS4_7SwizzleILi3ELi4ELi3EEENS4_18smem_ptr_flag_bitsILi16EEENSV_INS5_IJSI_NSA_ILi8EEEEEENS5_IJSD_SI_EEEEEEEvNS4_8identityES13_S1D_vS1E_EENS_8epilogue10collective6detail29Sm90TmaWarpSpecializedAdapterINS1H_15DefaultEpilogueISK_NS5_IJlSD_lEEES1L_NS1G_6thread17LinearCombinationISK_Li1EffLNS1M_9ScaleType4KindE0ELNS_15FloatRoundStyleE2ESK_EENS1_15EpilogueDefaultEEEEEvvEEEEvNT_6ParamsE,(.L_x_199 - _ZN7cutlass13device_kernelINS_4gemm6kernel13GemmUniversalIN4cute5tupleIJiiiiEEENS1_10collective13CollectiveMmaINS1_34MainloopSm90TmaGmmaWarpSpecializedILi5ENS5_IJNS4_1CILi4EEENSA_ILi2EEENSA_ILi1EEEEEENS1_35KernelTmaWarpSpecializedCooperativeEEENS5_IJNSA_ILi128EEESH_NSA_ILi64EEEEEENS_6half_tENS5_IJSD_llEEESK_SL_NS4_8TiledMMAINS4_8MMA_AtomIJNS4_4SM904GMMA26MMA_64x128x16_F32F16F16_SSILNSP_5MajorE1ELSR_1ELNSP_7ScaleInE1ELSS_1EEEEEENS4_6LayoutINS5_IJSC_SD_SD_EEENS5_IJSD_NSA_ILi0EEESX_EEEEENS5_IJNS4_10UnderscoreES10_S10_EEEEENS4_23SM90_TMA_LOAD_MULTICASTENS4_14ComposedLayoutINS4_7SwizzleILi3ELi4ELi3EEENS4_18smem_ptr_flag_bitsILi16EEENSV_INS5_IJSI_NSA_ILi8EEEEEENS5_IJSD_SI_EEEEEEEvNS4_8identityES13_S1D_vS1E_EENS_8epilogue10collective6detail29Sm90TmaWarpSpecializedAdapterINS1H_15DefaultEpilogueISK_NS5_IJlSD_lEEES1L_NS1G_6thread17LinearCombinationISK_Li1EffLNS1M_9ScaleType4KindE0ELNS_15FloatRoundStyleE2ESK_EENS1_15EpilogueDefaultEEEEEvvEEEEvNT_6ParamsE)
        .other          _ZN7cutlass13device_kernelINS_4gemm6kernel13GemmUniversalIN4cute5tupleIJiiiiEEENS1_10collective13CollectiveMmaINS1_34MainloopSm90TmaGmmaWarpSpecializedILi5ENS5_IJNS4_1CILi4EEENSA_ILi2EEENSA_ILi1EEEEEENS1_35KernelTmaWarpSpecializedCooperativeEEENS5_IJNSA_ILi128EEESH_NSA_ILi64EEEEEENS_6half_tENS5_IJSD_llEEESK_SL_NS4_8TiledMMAINS4_8MMA_AtomIJNS4_4SM904GMMA26MMA_64x128x16_F32F16F16_SSILNSP_5MajorE1ELSR_1ELNSP_7ScaleInE1ELSS_1EEEEEENS4_6LayoutINS5_IJSC_SD_SD_EEENS5_IJSD_NSA_ILi0EEESX_EEEEENS5_IJNS4_10UnderscoreES10_S10_EEEEENS4_23SM90_TMA_LOAD_MULTICASTENS4_14ComposedLayoutINS4_7SwizzleILi3ELi4ELi3EEENS4_18smem_ptr_flag_bitsILi16EEENSV_INS5_IJSI_NSA_ILi8EEEEEENS5_IJSD_SI_EEEEEEEvNS4_8identityES13_S1D_vS1E_EENS_8epilogue10collective6detail29Sm90TmaWarpSpecializedAdapterINS1H_15DefaultEpilogueISK_NS5_IJlSD_lEEES1L_NS1G_6thread17LinearCombinationISK_Li1EffLNS1M_9ScaleType4KindE0ELNS_15FloatRoundStyleE2ESK_EENS1_15EpilogueDefaultEEEEEvvEEEEvNT_6ParamsE,@"STO_CUDA_ENTRY STV_DEFAULT"
_ZN7cutlass13device_kernelINS_4gemm6kernel13GemmUniversalIN4cute5tupleIJiiiiEEENS1_10collective13CollectiveMmaINS1_34MainloopSm90TmaGmmaWarpSpecializedILi5ENS5_IJNS4_1CILi4EEENSA_ILi2EEENSA_ILi1EEEEEENS1_35KernelTmaWarpSpecializedCooperativeEEENS5_IJNSA_ILi128EEESH_NSA_ILi64EEEEEENS_6half_tENS5_IJSD_llEEESK_SL_NS4_8TiledMMAINS4_8MMA_AtomIJNS4_4SM904GMMA26MMA_64x128x16_F32F16F16_SSILNSP_5MajorE1ELSR_1ELNSP_7ScaleInE1ELSS_1EEEEEENS4_6LayoutINS5_IJSC_SD_SD_EEENS5_IJSD_NSA_ILi0EEESX_EEEEENS5_IJNS4_10UnderscoreES10_S10_EEEEENS4_23SM90_TMA_LOAD_MULTICASTENS4_14ComposedLayoutINS4_7SwizzleILi3ELi4ELi3EEENS4_18smem_ptr_flag_bitsILi16EEENSV_INS5_IJSI_NSA_ILi8EEEEEENS5_IJSD_SI_EEEEEEEvNS4_8identityES13_S1D_vS1E_EENS_8epilogue10collective6detail29Sm90TmaWarpSpecializedAdapterINS1H_15DefaultEpilogueISK_NS5_IJlSD_lEEES1L_NS1G_6thread17LinearCombinationISK_Li1EffLNS1M_9ScaleType4KindE0ELNS_15FloatRoundStyleE2ESK_EENS1_15EpilogueDefaultEEEEEvvEEEEvNT_6ParamsE:
[----:B------:R-:W0:Y:S01]  /*0000*/  LDC R1, c[0x0][0x28] ;  /* 0x00000a00ff017b82 */ /* 0x000e220000000800 */
[----:B------:R-:W1:Y:S01]  /*0010*/  S2R R95, SR_TID.X ;  /* 0x00000000005f7919 */ /* 0x000e620000002100 */
[----:B------:R-:W-:Y:S01]  /*0020*/  ELECT P0, URZ, PT ;  /* 0x00000000003f782f */ /* 0x000fe20003800000 */
[----:B------:R-:W-:Y:S01]  /*0030*/  BSSY B0, `(.L_x_0) ;  /* 0x000000f000007945 */ /* 0x000fe20003800000 */
[--C-:B-1----:R-:W-:Y:S02]  /*0040*/  SHF.R.U32.HI R0, RZ, 0x5, R95.reuse ;  /* 0x00000005ff007819 */ /* 0x102fe4000001165f */
[----:B------:R-:W-:-:S03]  /*0050*/  SHF.R.U32.HI R7, RZ, 0x7, R95 ;  /* 0x00000007ff077819 */ /* 0x000fc6000001165f */
[----:B------:R-:W1:Y:S04]  /*0060*/  SHFL.IDX PT, R3, R0, RZ, 0x1f ;  /* 0x00001fff00037589 */ /* 0x000e6800000e0000 */
[----:B------:R2:W3:Y:S01]  /*0070*/  SHFL.IDX PT, R2, R7, RZ, 0x1f ;  /* 0x00001fff07027589 */ /* 0x0004e200000e0000 */
[----:B-1----:R-:W-:-:S13]  /*0080*/  ISETP.NE.OR P0, PT, R3, RZ, !P0 ;  /* 0x000000ff0300720c */ /* 0x002fda0004705670 */
[----:B0-23--:R-:W-:Y:S05]  /*0090*/  @P0 BRA `(.L_x_1) ;  /* 0x0000000000200947 */ /* 0x00dfea0003800000 */
[----:B------:R-:W-:Y:S02]  /*00a0*/  ULDC.64 UR4, c[0x0][0x198] ;  /* 0x0000660000047ab9 */ /* 0x000fe40000000a00 */
[----:B------:R-:W-:Y:S02]  /*00b0*/  UIADD3 UR6, UP0, UR4, 0xf0, URZ ;  /* 0x000000f004067890 */ /* 0x000fe4000ff1e03f */
[----:B------:R-:W-:Y:S02]  /*00c0*/  UIADD3 UR4, UP1, UR4, 0x1f0, URZ ;  /* 0x000001f004047890 */ /* 0x000fe4000ff3e03f */
[----:B------:R-:W-:Y:S02]  /*00d0*/  UIADD3.X UR7, URZ, UR5, URZ, UP0, !UPT ;  /* 0x000000053f077290 */ /* 0x000fe400087fe43f */
[----:B------:R-:W-:-:S07]  /*00e0*/  UIADD3.X UR5, URZ, UR5, URZ, UP1, !UPT ;  /* 0x000000053f057290 */ /* 0x000fce0008ffe43f */
[----:B------:R0:W-:Y:S02]  /*00f0*/  UTMACCTL.PF [UR6] ;  /* 0x00000000060079b9 */ /* 0x0001e40008040000 */
[----:B------:R0:W-:Y:S02]  /*0100*/  UTMACCTL.PF [UR4] ;  /* 0x00000000040079b9 */ /* 0x0001e40008040000 */
[----:B0-----:R-:W-:Y:S01]  /*0110*/  NOP ;  /* 0x0000000000007918 */ /* 0x001fe20000000000 */
.L_x_1:
[----:B------:R-:W-:Y:S05]  /*0120*/  BSYNC B0 ;  /* 0x0000000000007941 */ /* 0x000fea0003800000 */
.L_x_0:
[----:B------:R-:W0:Y:S01]  /*0130*/  SHFL.IDX PT, R5, R0, RZ, 0x1f ;  /* 0x00001fff00057589 */ /* 0x000e2200000e0000 */
[----:B------:R-:W-:-:S04]  /*0140*/  SHF.R.S32.HI R4, RZ, 0x1f, R95 ;  /* 0x0000001fff047819 */ /* 0x000fc8000001145f */
[----:B------:R-:W-:Y:S02]  /*0150*/  LEA.HI R4, R4, R95, RZ, 0x7 ;  /* 0x0000005f04047211 */ /* 0x000fe400078f38ff */
[----:B0-----:R-:W-:-:S13]  /*0160*/  ISETP.NE.AND P0, PT, R5, RZ, PT ;  /* 0x000000ff0500720c */ /* 0x001fda0003f05270 */
[----:B------:R-:W-:Y:S05]  /*0170*/  @P0 BRA `(.L_x_2) ;  /* 0x0000000000600947 */ /* 0x000fea0003800000 */
[----:B------:R-:W0:Y:S01]  /*0180*/  S2UR UR8, SR_CgaCtaId ;  /* 0x00000000000879c3 */ /* 0x000e220000008800 */
[----:B------:R-:W-:Y:S01]  /*0190*/  UMOV UR4, 0x400 ;  /* 0x0000040000047882 */ /* 0x000fe20000000000 */
[----:B------:R-:W-:Y:S01]  /*01a0*/  UMOV UR5, 0x1 ;  /* 0x0000000100057882 */ /* 0x000fe20000000000 */
[----:B------:R-:W-:Y:S01]  /*01b0*/  UMOV UR6, 0xa ;  /* 0x0000000a00067882 */ /* 0x000fe20000000000 */
[----:B------:R-:W-:Y:S01]  /*01c0*/  ELECT P0, URZ, PT ;  /* 0x00000000003f782f */ /* 0x000fe20003800000 */
[----:B------:R-:W-:-:S04]  /*01d0*/  UIADD3 UR6, -UR6, 0x100000, URZ ;  /* 0x0010000006067890 */ /* 0x000fc8000fffe13f */
[----:B------:R-:W-:Y:S02]  /*01e0*/  USHF.L.U32 UR7, UR6, 0xb, URZ ;  /* 0x0000000b06077899 */ /* 0x000fe4000800063f */
[----:B------:R-:W-:Y:S02]  /*01f0*/  USHF.L.U32 UR6, UR6, 0x1, URZ ;  /* 0x0000000106067899 */ /* 0x000fe4000800063f */
[----:B0-----:R-:W-:Y:S02]  /*0200*/  ULEA UR8, UR8, UR4, 0x18 ;  /* 0x0000000408087291 */ /* 0x001fe4000f8ec03f */
[----:B------:R-:W-:-:S04]  /*0210*/  UIADD3 UR4, -UR5, 0x100000, URZ ;  /* 0x0010000005047890 */ /* 0x000fc8000fffe13f */
[----:B------:R-:W-:Y:S02]  /*0220*/  USHF.L.U32 UR5, UR4, 0xb, URZ ;  /* 0x0000000b04057899 */ /* 0x000fe4000800063f */
[----:B------:R-:W-:Y:S01]  /*0230*/  USHF.L.U32 UR4, UR4, 0x1, URZ ;  /* 0x0000000104047899 */ /* 0x000fe2000800063f */
[----:B------:R-:W0:Y:S11]  /*0240*/  FENCE.VIEW.ASYNC.S ;  /* 0x00000000000073c6 */ /* 0x000e360000000000 */
[----:B0-----:R0:W1:Y:S01]  /*0250*/  SYNCS.EXCH.64 URZ, [UR8], UR4 ;  /* 0x00000004083f75b2 */ /* 0x0010620008000100 */
[----:B------:R0:W2:Y:S01]  /*0260*/  SYNCS.EXCH.64 URZ, [UR8+0x28], UR6 ;  /* 0x00002806083f75b2 */ /* 0x0000a20008000100 */
[----:B------:R0:W3:Y:S01]  /*0270*/  SYNCS.EXCH.64 URZ, [UR8+0x8], UR4 ;  /* 0x00000804083f75b2 */ /* 0x0000e20008000100 */
[----:B------:R0:W4:Y:S01]  /*0280*/  SYNCS.EXCH.64 URZ, [UR8+0x30], UR6 ;  /* 0x00003006083f75b2 */ /* 0x0001220008000100 */
[----:B------:R0:W0:Y:S01]  /*0290*/  SYNCS.EXCH.64 URZ, [UR8+0x10], UR4 ;  /* 0x00001004083f75b2 */ /* 0x0000220008000100 */
[----:B------:R0:W0:Y:S01]  /*02a0*/  SYNCS.EXCH.64 URZ, [UR8+0x38], UR6 ;  /* 0x00003806083f75b2 */ /* 0x0000220008000100 */
[----:B------:R0:W0:Y:S01]  /*02b0*/  SYNCS.EXCH.64 URZ, [UR8+0x18], UR4 ;  /* 0x00001804083f75b2 */ /* 0x0000220008000100 */
[----:B------:R0:W0:Y:S01]  /*02c0*/  SYNCS.EXCH.64 URZ, [UR8+0x40], UR6 ;  /* 0x00004006083f75b2 */ /* 0x0000220008000100 */
[----:B------:R0:W0:Y:S01]  /*02d0*/  SYNCS.EXCH.64 URZ, [UR8+0x20], UR4 ;  /* 0x00002004083f75b2 */ /* 0x0000220008000100 */
[----:B------:R0:W0:Y:S01]  /*02e0*/  SYNCS.EXCH.64 URZ, [UR8+0x48], UR6 ;  /* 0x00004806083f75b2 */ /* 0x0000220008000100 */
[----:B------:R-:W-:Y:S01]  /*02f0*/  NOP ;  /* 0x0000000000007918 */ /* 0x000fe20000000000 */
.L_x_2:
[----:B0-----:R-:W0:Y:S01]  /*0300*/  S2UR UR8, SR_CTAID.X ;  /* 0x00000000000879c3 */ /* 0x001e220000002500 */
[----:B------:R-:W-:Y:S01]  /*0310*/  LOP3.LUT R4, R4, 0xffffff80, RZ, 0xc0, !PT ;  /* 0xffffff8004047812 */ /* 0x000fe200078ec0ff */
[----:B------:R-:W5:Y:S01]  /*0320*/  SHFL.IDX PT, R0, R0, RZ, 0x1f ;  /* 0x00001fff00007589 */ /* 0x000f6200000e0000 */
[----:B------:R-:W-:Y:S01]  /*0330*/  SHF.R.S32.HI R10, RZ, 0x1f, R5 ;  /* 0x0000001fff0a7819 */ /* 0x000fe20000011405 */
[----:B------:R-:W-:Y:S01]  /*0340*/  ULDC UR4, c[0x0][0x150] ;  /* 0x0000540000047ab9 */ /* 0x000fe20000000800 */
[----:B------:R-:W-:Y:S01]  /*0350*/  ELECT P0, URZ, PT ;  /* 0x00000000003f782f */ /* 0x000fe20003800000 */
[----:B------:R-:W-:Y:S01]  /*0360*/  IMAD.IADD R8, R95, 0x1, -R4 ;  /* 0x000000015f087824 */ /* 0x000fe200078e0a04 */
[----:B------:R-:W-:Y:S01]  /*0370*/  LEA.HI R10, R10, R5, RZ, 0x2 ;  /* 0x000000050a0a7211 */ /* 0x000fe200078f10ff */
[----:B------:R-:W1:Y:S01]  /*0380*/  S2R R4, SR_CTAID.Y ;  /* 0x0000000000047919 */ /* 0x000e620000002600 */
[----:B------:R-:W2:Y:S01]  /*0390*/  LDC R12, c[0x0][0x144] ;  /* 0x00005100ff0c7b82 */ /* 0x000ea20000000800 */
[----:B------:R-:W-:Y:S01]  /*03a0*/  NOP ;  /* 0x0000000000007918 */ /* 0x000fe20000000000 */
[----:B------:R-:W-:Y:S01]  /*03b0*/  SHF.R.S32.HI R9, RZ, 0x1f, R8 ;  /* 0x0000001fff097819 */ /* 0x000fe20000011408 */
[----:B------:R-:W-:Y:S01]  /*03c0*/  NOP ;  /* 0x0000000000007918 */ /* 0x000fe20000000000 */
[----:B------:R-:W-:Y:S01]  /*03d0*/  LOP3.LUT R10, R10, 0x3ffffffc, RZ, 0xc0, !PT ;  /* 0x3ffffffc0a0a7812 */ /* 0x000fe200078ec0ff */
[----:B------:R-:W-:Y:S01]  /*03e0*/  IMAD.MOV.U32 R22, RZ, RZ, 0x1 ;  /* 0x00000001ff167424 */ /* 0x000fe200078e00ff */
[----:B------:R-:W-:-:S02]  /*03f0*/  LEA.HI R9, R9, R8, RZ, 0x3 ;  /* 0x0000000809097211 */ /* 0x000fc400078f18ff */
[----:B------:R-:W3:Y:S01]  /*0400*/  LDC R13, c[0x0][0x140] ;  /* 0x00005000ff0d7b82 */ /* 0x000ee20000000800 */
[----:B------:R-:W-:Y:S01]  /*0410*/  IMAD.IADD R10, R5, 0x1, -R10 ;  /* 0x00000001050a7824 */ /* 0x000fe200078e0a0a */
[--C-:B------:R-:W-:Y:S02]  /*0420*/  SHF.R.S32.HI R6, RZ, 0x3, R9.reuse ;  /* 0x00000003ff067819 */ /* 0x100fe40000011409 */
[----:B------:R-:W-:Y:S02]  /*0430*/  SHF.R.S32.HI R9, RZ, 0x1f, R9 ;  /* 0x0000001fff097819 */ /* 0x000fe40000011409 */
[----:B------:R-:W-:Y:S02]  /*0440*/  ISETP.NE.AND P3, PT, R2, RZ, PT ;  /* 0x000000ff0200720c */ /* 0x000fe40003f65270 */
[----:B0-----:R-:W-:Y:S02]  /*0450*/  I2FP.F32.U32 R11, UR8 ;  /* 0x00000008000b7c45 */ /* 0x001fe40008201000 */
[----:B------:R-:W-:-:S02]  /*0460*/  LEA.HI R9, R9, R6, RZ, 0x2 ;  /* 0x0000000609097211 */ /* 0x000fc400078f10ff */
[----:B-----5:R-:W-:Y:S01]  /*0470*/  ISETP.NE.OR P0, PT, R0, RZ, !P0 ;  /* 0x000000ff0000720c */ /* 0x020fe20004705670 */
[----:B------:R-:W-:Y:S01]  /*0480*/  FMUL R11, R11, UR4 ;  /* 0x000000040b0b7c20 */ /* 0x000fe20008400000 */
[----:B------:R-:W-:Y:S01]  /*0490*/  LOP3.LUT R9, R9, 0xfffffffc, RZ, 0xc0, !PT ;  /* 0xfffffffc09097812 */ /* 0x000fe200078ec0ff */
[----:B------:R-:W-:Y:S01]  /*04a0*/  ULDC UR4, c[0x0][0x154] ;  /* 0x0000550000047ab9 */ /* 0x000fe20000000800 */
[----:B------:R-:W-:-:S03]  /*04b0*/  SHF.R.S32.HI R0, RZ, 0x1f, R3 ;  /* 0x0000001fff007819 */ /* 0x000fc60000011403 */
[----:B------:R-:W0:Y:S01]  /*04c0*/  F2I.U32.TRUNC.NTZ R11, R11 ;  /* 0x0000000b000b7305 */ /* 0x000e22000020f000 */
[----:B------:R-:W-:Y:S01]  /*04d0*/  IMAD.IADD R9, R6, 0x1, -R9 ;  /* 0x0000000106097824 */ /* 0x000fe200078e0a09 */
[----:B------:R-:W-:-:S03]  /*04e0*/  LEA.HI R0, R0, R3, RZ, 0x2 ;  /* 0x0000000300007211 */ /* 0x000fc600078f10ff */
[----:B------:R-:W-:Y:S01]  /*04f0*/  IMAD R10, R10, 0x4, R9 ;  /* 0x000000040a0a7824 */ /* 0x000fe200078e0209 */
[----:B------:R-:W-:Y:S01]  /*0500*/  VOTEU.ALL UP0, P0 ;  /* 0x00000000003f7886 */ /* 0x000fe20000000000 */
[----:B------:R-:W-:Y:S01]  /*0510*/  LOP3.LUT R0, R0, 0xfffffffc, RZ, 0xc0, !PT ;  /* 0xfffffffc00007812 */ /* 0x000fe200078ec0ff */
[----:B------:R-:W-:Y:S01]  /*0520*/  VOTEU.ALL UP1, P0 ;  /* 0x00000000003f7886 */ /* 0x000fe20000020000 */
[C---:B------:R-:W-:Y:S01]  /*0530*/  IMAD.SHL.U32 R19, R10.reuse, 0x4, RZ ;  /* 0x000000040a137824 */ /* 0x040fe200078e00ff */
[----:B------:R-:W-:Y:S01]  /*0540*/  SHF.R.S32.HI R9, RZ, 0x1f, R10 ;  /* 0x0000001fff097819 */ /* 0x000fe2000001140a */
[----:B------:R-:W5:Y:S01]  /*0550*/  @!UP0 S2UR UR7, SR_CgaCtaId ;  /* 0x00000000000789c3 */ /* 0x000f620000008800 */
[----:B------:R-:W-:Y:S01]  /*0560*/  IMAD.IADD R3, R3, 0x1, -R0 ;  /* 0x0000000103037824 */ /* 0x000fe200078e0a00 */
[----:B------:R-:W-:Y:S01]  /*0570*/  @!UP0 UMOV UR6, 0x400 ;  /* 0x0000040000068882 */ /* 0x000fe20000000000 */
[----:B------:R-:W-:Y:S01]  /*0580*/  LEA.HI R9, R9, R10, RZ, 0x2 ;  /* 0x0000000a09097211 */ /* 0x000fe200078f10ff */
[----:B0-----:R-:W-:Y:S01]  /*0590*/  IMAD.MOV R15, RZ, RZ, -R11 ;  /* 0x000000ffff0f7224 */ /* 0x001fe200078e0a0b */
[----:B------:R-:W-:-:S02]  /*05a0*/  LOP3.LUT R19, R10, 0xc, R19, 0x78, !PT ;  /* 0x0000000c0a137812 */ /* 0x000fc400078e7813 */
[----:B------:R-:W-:Y:S01]  /*05b0*/  LOP3.LUT R11, R9, 0xfffffffc, RZ, 0xc0, !PT ;  /* 0xfffffffc090b7812 */ /* 0x000fe200078ec0ff */
[----:B--2---:R-:W-:Y:S01]  /*05c0*/  IMAD R6, R12, R15, UR8 ;  /* 0x000000080c067e24 */ /* 0x004fe2000f8e020f */
[----:B-1----:R-:W-:Y:S01]  /*05d0*/  I2FP.F32.U32 R12, R4 ;  /* 0x00000004000c7245 */ /* 0x002fe20000201000 */
[----:B------:R-:W0:Y:S01]  /*05e0*/  LDC R9, c[0x0][0x148] ;  /* 0x00005200ff097b82 */ /* 0x000e220000000800 */
[----:B------:R-:W-:Y:S01]  /*05f0*/  ISETP.NE.AND P1, PT, R3, 0x3, PT ;  /* 0x000000030300780c */ /* 0x000fe20003f25270 */
[----:B------:R-:W-:Y:S01]  /*0600*/  IMAD.IADD R11, R10, 0x1, -R11 ;  /* 0x000000010a0b7824 */ /* 0x000fe200078e0a0b */
[----:B---3--:R-:W-:Y:S01]  /*0610*/  ISETP.EQ.U32.AND P2, PT, R13, 0x1, PT ;  /* 0x000000010d00780c */ /* 0x008fe20003f42070 */
[----:B------:R-:W-:Y:S01]  /*0620*/  FMUL R12, R12, UR4 ;  /* 0x000000040c0c7c20 */ /* 0x000fe20008400000 */
[----:B------:R-:W-:Y:S01]  /*0630*/  UMOV UR4, 0x20 ;  /* 0x0000002000047882 */ /* 0x000fe20000000000 */
[----:B------:R-:W-:Y:S01]  /*0640*/  ISETP.EQ.OR P1, PT, R3, RZ, !P1 ;  /* 0x000000ff0300720c */ /* 0x000fe20004f22670 */
[----:B------:R-:W-:-:S04]  /*0650*/  @!UP0 UIADD3 UR4, -UR4, 0x100000, URZ ;  /* 0x0010000004048890 */ /* 0x000fc8000fffe13f */
[----:B------:R-:W-:Y:S02]  /*0660*/  @!UP0 USHF.L.U32 UR5, UR4, 0xb, URZ ;  /* 0x0000000b04058899 */ /* 0x000fe4000800063f */
[----:B------:R-:W-:Y:S01]  /*0670*/  @!UP0 USHF.L.U32 UR4, UR4, 0x1, URZ ;  /* 0x0000000104048899 */ /* 0x000fe2000800063f */
[----:B------:R-:W-:Y:S01]  /*0680*/  ISETP.NE.AND P4, PT, R11, R6, PT ;  /* 0x000000060b00720c */ /* 0x000fe20003f85270 */
[----:B------:R-:W1:Y:S01]  /*0690*/  F2I.U32.TRUNC.NTZ R12, R12 ;  /* 0x0000000c000c7305 */ /* 0x000e62000020f000 */
[----:B------:R-:W-:Y:S01]  /*06a0*/  ISETP.EQ.AND P1, PT, R2, RZ, P1 ;  /* 0x000000ff0200720c */ /* 0x000fe20000f22270 */
[----:B-----5:R-:W-:-:S03]  /*06b0*/  @!UP0 ULEA UR6, UR7, UR6, 0x18 ;  /* 0x0000000607068291 */ /* 0x020fc6000f8ec03f */
[----:B------:R-:W-:Y:S01]  /*06c0*/  SEL R18, RZ, 0x1, !P1 ;  /* 0x00000001ff127807 */ /* 0x000fe20004800000 */
[----:B------:R-:W-:Y:S01]  /*06d0*/  VOTEU.ALL UP0, P0 ;  /* 0x00000000003f7886 */ /* 0x000fe20000000000 */
[----:B------:R-:W-:Y:S01]  /*06e0*/  LOP3.LUT P0, RZ, R8, 0x7, RZ, 0xc0, !PT ;  /* 0x0000000708ff7812 */ /* 0x000fe2000780c0ff */
[----:B------:R-:W-:-:S04]  /*06f0*/  VIADD R8, R2, 0xffffffff ;  /* 0xffffffff02087836 */ /* 0x000fc80000000000 */
[----:B------:R-:W-:Y:S02]  /*0700*/  @P4 SHF.R.S32.HI R0, RZ, 0x1f, R19 ;  /* 0x0000001fff004819 */ /* 0x000fe40000011413 */
[----:B------:R-:W-:Y:S01]  /*0710*/  ISETP.LT.U32.AND P0, PT, R19, 0x8, !P0 ;  /* 0x000000081300780c */ /* 0x000fe20004701070 */
[----:B-1----:R-:W-:Y:S01]  /*0720*/  IMAD.MOV R23, RZ, RZ, -R12 ;  /* 0x000000ffff177224 */ /* 0x002fe200078e0a0c */
[----:B------:R-:W-:Y:S01]  /*0730*/  @P4 LEA.HI R0, R0, R19, RZ, 0x2 ;  /* 0x0000001300004211 */ /* 0x000fe200078f10ff */
[----:B------:R-:W1:Y:S02]  /*0740*/  FENCE.VIEW.ASYNC.S ;  /* 0x00000000000073c6 */ /* 0x000e640000000000 */
[----:B-1----:R1:W2:Y:S01]  /*0750*/  @!UP0 SYNCS.EXCH.64 URZ, [UR6+0x60], UR4 ;  /* 0x00006004063f85b2 */ /* 0x0022a20008000100 */
[----:B------:R-:W-:Y:S01]  /*0760*/  ISETP.GE.U32.AND P6, PT, R8, 0x2, PT ;  /* 0x000000020800780c */ /* 0x000fe20003fc6070 */
[----:B0-----:R-:W-:Y:S01]  /*0770*/  IMAD R11, R9, R23, R4 ;  /* 0x00000017090b7224 */ /* 0x001fe200078e0204 */
[----:B------:R-:W-:-:S02]  /*0780*/  @P4 SHF.R.S32.HI R0, RZ, 0x2, R0 ;  /* 0x00000002ff004819 */ /* 0x000fc40000011400 */
[----:B------:R-:W-:Y:S02]  /*0790*/  SEL R18, R18, 0x2, P6 ;  /* 0x0000000212127807 */ /* 0x000fe40003000000 */
[----:B------:R-:W-:Y:S02]  /*07a0*/  @P4 ISETP.NE.AND P5, PT, R0, R11, PT ;  /* 0x0000000b0000420c */ /* 0x000fe40003fa5270 */
[----:B------:R-:W-:Y:S02]  /*07b0*/  SEL R11, RZ, 0x1, !P0 ;  /* 0x00000001ff0b7807 */ /* 0x000fe40004000000 */
[----:B------:R-:W-:Y:S02]  /*07c0*/  @P4 SEL R22, RZ, 0x1, P5 ;  /* 0x00000001ff164807 */ /* 0x000fe40002800000 */
[----:B------:R-:W-:Y:S02]  /*07d0*/  LOP3.LUT R0, R95, 0x7f, RZ, 0xc0, !PT ;  /* 0x0000007f5f007812 */ /* 0x000fe400078ec0ff */
[----:B------:R-:W-:Y:S01]  /*07e0*/  LOP3.LUT R22, R22, R11, RZ, 0xc0, !PT ;  /* 0x0000000b16167212 */ /* 0x000fe200078ec0ff */
[----:B------:R1:W0:Y:S01]  /*07f0*/  @!UP1 SYNCS.EXCH.64 URZ, [UR6+0x68], UR4 ;  /* 0x00006804063f95b2 */ /* 0x0002220008000100 */
[----:B------:R-:W-:Y:S01]  /*0800*/  NOP ;  /* 0x0000000000007918 */ /* 0x000fe20000000000 */
[----:B-12---:R-:W-:Y:S05]  /*0810*/  @!P2 BRA `(.L_x_3) ;  /* 0x000000000008a947 */ /* 0x006fea0003800000 */
[----:B0---4-:R-:W-:Y:S01]  /*0820*/  UCGABAR_ARV ;  /* 0x00000000000079c7 */ /* 0x011fe20008000000 */
[----:B------:R-:W-:Y:S05]  /*0830*/  BRA `(.L_x_4) ;  /* 0x0000000000047947 */ /* 0x000fea0003800000 */
.L_x_3:
[----:B0---4-:R-:W-:Y:S01]  /*0840*/  NOP ;  /* 0x0000000000007918 */ /* 0x011fe20000000000 */
.L_x_4:
[----:B------:R-:W0:Y:S01]  /*0850*/  LDC R2, c[0x0][0x65c] ;  /* 0x00019700ff027b82 */ /* 0x000e220000000800 */
[----:B------:R-:W-:Y:S02]  /*0860*/  IMAD.U32 R10, RZ, RZ, UR8 ;  /* 0x00000008ff0a7e24 */ /* 0x000fe4000f8e00ff */
[----:B------:R-:W-:Y:S01]  /*0870*/  IMAD.MOV.U32 R11, RZ, RZ, RZ ;  /* 0x000000ffff0b7224 */ /* 0x000fe200078e00ff */
[----:B0-----:R-:W-:-:S04]  /*0880*/  ISETP.NE.AND P1, PT, R2, 0x1, PT ;  /* 0x000000010200780c */ /* 0x001fc80003f25270 */
[----:B------:R-:W-:-:S09]  /*0890*/  P2R R5, PR, RZ, 0x2 ;  /* 0x00000002ff057803 */ /* 0x000fd20000000000 */
[----:B------:R-:W0:Y:S01]  /*08a0*/  @P1 LDC R17, c[0x0][0x10] ;  /* 0x00000400ff111b82 */ /* 0x000e220000000800 */
[----:B------:R-:W-:Y:S02]  /*08b0*/  @P1 IMAD.MOV.U32 R5, RZ, RZ, RZ ;  /* 0x000000ffff051224 */ /* 0x000fe400078e00ff */
[----:B------:R-:W-:-:S05]  /*08c0*/  @P1 IMAD.MOV.U32 R15, RZ, RZ, RZ ;  /* 0x000000ffff0f1224 */ /* 0x000fca00078e00ff */
[----:B------:R-:W1:Y:S01]  /*08d0*/  @!P1 LDC R13, c[0x0][0xc] ;  /* 0x00000300ff0d9b82 */ /* 0x000e620000000800 */
[----:B------:R-:W-:Y:S01]  /*08e0*/  ULDC UR4, c[0x0][0xc] ;  /* 0x0000030000047ab9 */ /* 0x000fe20000000800 */
[----:B------:R-:W-:Y:S01]  /*08f0*/  ULDC UR5, c[0x0][0x10] ;  /* 0x0000040000057ab9 */ /* 0x000fe20000000800 */
[----:B------:R-:W-:Y:S01]  /*0900*/  ULDC UR6, c[0x0][0x14] ;  /* 0x0000050000067ab9 */ /* 0x000fe20000000800 */
[----:B------:R-:W-:-:S04]  /*0910*/  UIMAD.WIDE.U32 UR4, UR4, UR5, URZ ;  /* 0x00000005040472a5 */ /* 0x000fc8000f8e003f */
[----:B------:R-:W-:Y:S02]  /*0920*/  UIMAD.WIDE.U32 UR38, UR4, UR6, URZ ;  /* 0x00000006042672a5 */ /* 0x000fe4000f8e003f */
[----:B------:R-:W-:-:S04]  /*0930*/  UIMAD UR41, UR5, UR6, URZ ;  /* 0x00000006052972a4 */ /* 0x000fc8000f8e023f */
[----:B------:R-:W-:Y:S01]  /*0940*/  UIADD3 UR41, UR39, UR41, URZ ;  /* 0x0000002927297290 */ /* 0x000fe2000fffe03f */
[----:B0-----:R-:W-:-:S04]  /*0950*/  @P1 IMAD.WIDE.U32 R16, R17, UR8, R4 ;  /* 0x0000000811101c25 */ /* 0x001fc8000f8e0004 */
[----:B------:R-:W-:Y:S02]  /*0960*/  @P1 IMAD.IADD R17, R17, 0x1, R15 ;  /* 0x0000000111111824 */ /* 0x000fe400078e020f */
[----:B-1----:R-:W-:-:S04]  /*0970*/  @!P1 IMAD.WIDE.U32 R10, R4, R13, R10 ;  /* 0x0000000d040a9225 */ /* 0x002fc800078e000a */
[----:B------:R-:W-:Y:S02]  /*0980*/  @!P1 IMAD.MOV.U32 R16, RZ, RZ, R10 ;  /* 0x000000ffff109224 */ /* 0x000fe400078e000a */
[----:B------:R-:W-:Y:S01]  /*0990*/  @!P1 IMAD.MOV.U32 R17, RZ, RZ, R11 ;  /* 0x000000ffff119224 */ /* 0x000fe200078e000b */
[----:B------:R-:W-:Y:S06]  /*09a0*/  @!P2 BRA `(.L_x_5) ;  /* 0x00000000000ca947 */ /* 0x000fec0003800000 */
[----:B------:R-:W-:Y:S01]  /*09b0*/  UCGABAR_WAIT ;  /* 0x0000000000007dc7 */ /* 0x000fe20008000000 */
[----:B------:R-:W-:Y:S01]  /*09c0*/  CCTL.IVALL ;  /* 0x00000000ff00798f */ /* 0x000fe20002000000 */
[----:B------:R-:W-:Y:S05]  /*09d0*/  BRA `(.L_x_6) ;  /* 0x0000000000047947 */ /* 0x000fea0003800000 */
.L_x_5:
[----:B------:R-:W-:Y:S06]  /*09e0*/  BAR.SYNC.DEFER_BLOCKING 0x0 ;  /* 0x0000000000007b1d */ /* 0x000fec0000010000 */
.L_x_6:
[----:B------:R-:W-:Y:S05]  /*09f0*/  @!P3 BRA `(.L_x_7) ;  /* 0x0000005c00a4b947 */ /* 0x000fea0003800000 */
[----:B------:R-:W-:-:S13]  /*0a00*/  ISETP.GT.U32.AND P0, PT, R8, 0x1, PT ;  /* 0x000000010800780c */ /* 0x000fda0003f04070 */
[----:B------:R-:W-:Y:S05]  /*0a10*/  @P0 EXIT ;  /* 0x000000000000094d */ /* 0x000fea0003800000 */
[----:B------:R-:W-:Y:S01]  /*0a20*/  ULDC.64 UR4, c[0x0][0x650] ;  /* 0x0001940000047ab9 */ /* 0x000fe20000000a00 */
[----:B------:R-:W-:Y:S01]  /*0a30*/  PRMT R3, RZ, 0x7610, R3 ;  /* 0x00007610ff037816 */ /* 0x000fe20000000003 */
[----:B------:R-:W-:Y:S01]  /*0a40*/  IMAD.MOV.U32 R103, RZ, RZ, -0x1 ;  /* 0xffffffffff677424 */ /* 0x000fe200078e00ff */
[----:B------:R-:W-:Y:S01]  /*0a50*/  ISETP.GE.U32.AND P0, PT, R16, UR4, PT ;  /* 0x0000000410007c0c */ /* 0x000fe2000bf06070 */
[----:B------:R-:W-:Y:S02]  /*0a60*/  IMAD.MOV.U32 R100, RZ, RZ, -0x1 ;  /* 0xffffffffff647424 */ /* 0x000fe400078e00ff */
[----:B------:R-:W-:Y:S01]  /*0a70*/  IMAD.MOV.U32 R101, RZ, RZ, -0x1 ;  /* 0xffffffffff657424 */ /* 0x000fe200078e00ff */
[----:B------:R-:W-:-:S13]  /*0a80*/  ISETP.GE.U32.AND.EX P0, PT, R17, UR5, PT, P0 ;  /* 0x0000000511007c0c */ /* 0x000fda000bf06100 */
[----:B------:R-:W-:Y:S05]  /*0a90*/  @P0 BRA `(.L_x_8) ;  /* 0x0000000400280947 */ /* 0x000fea0003800000 */
[----:B------:R-:W0:Y:S01]  /*0aa0*/  LDC.64 R24, c[0x0][0x628] ;  /* 0x00018a00ff187b82 */ /* 0x000e220000000a00 */
[----:B------:R-:W-:Y:S02]  /*0ab0*/  IMAD.MOV.U32 R10, RZ, RZ, R16 ;  /* 0x000000ffff0a7224 */ /* 0x000fe400078e0010 */
[----:B------:R-:W-:-:S05]  /*0ac0*/  IMAD.MOV.U32 R11, RZ, RZ, R17 ;  /* 0x000000ffff0b7224 */ /* 0x000fca00078e0011 */
[----:B------:R-:W1:Y:S08]  /*0ad0*/  LDC R8, c[0x0][0x630] ;  /* 0x00018c00ff087b82 */ /* 0x000e700000000800 */
[----:B------:R-:W2:Y:S01]  /*0ae0*/  LDC.64 R26, c[0x0][0x620] ;  /* 0x00018800ff1a7b82 */ /* 0x000ea20000000a00 */
[----:B0-----:R-:W-:-:S04]  /*0af0*/  ISETP.NE.U32.AND P0, PT, R24, RZ, PT ;  /* 0x000000ff1800720c */ /* 0x001fc80003f05070 */
[----:B------:R-:W-:-:S13]  /*0b00*/  ISETP.NE.AND.EX P0, PT, R25, RZ, PT, P0 ;  /* 0x000000ff1900720c */ /* 0x000fda0003f05300 */
[----:B-12---:R-:W-:Y:S05]  /*0b10*/  @!P0 BRA `(.L_x_9) ;  /* 0x0000000000288947 */ /* 0x006fea0003800000 */
[----:B------:R-:W0:Y:S02]  /*0b20*/  LDC R3, c[0x0][0x634] ;  /* 0x00018d00ff037b82 */ /* 0x000e240000000800 */
[----:B0-----:R-:W-:-:S05]  /*0b30*/  IADD3 R3, P0, R16, R3, RZ ;  /* 0x0000000310037210 */ /* 0x001fca0007f1e0ff */
[----:B------:R-:W-:-:S04]  /*0b40*/  IMAD.X R21, RZ, RZ, R17, P0 ;  /* 0x000000ffff157224 */ /* 0x000fc800000e0611 */
[----:B------:R-:W-:-:S04]  /*0b50*/  IMAD.WIDE.U32 R10, R21, R24, RZ ;  /* 0x00000018150a7225 */ /* 0x000fc800078e00ff */
[----:B------:R-:W-:-:S04]  /*0b60*/  IMAD.WIDE.U32 R12, P0, R3, R25, R10 ;  /* 0x00000019030c7225 */ /* 0x000fc8000780000a */
[----:B------:R-:W-:-:S04]  /*0b70*/  IMAD.WIDE.U32 R10, R3, R24, RZ ;  /* 0x00000018030a7225 */ /* 0x000fc800078e00ff */
[----:B------:R-:W-:Y:S01]  /*0b80*/  IMAD.X R15, RZ, RZ, RZ, P0 ;  /* 0x000000ffff0f7224 */ /* 0x000fe200000e06ff */
[----:B------:R-:W-:Y:S01]  /*0b90*/  IADD3 RZ, P0, R11, R12, RZ ;  /* 0x0000000c0bff7210 */ /* 0x000fe20007f1e0ff */
[----:B------:R-:W-:-:S04]  /*0ba0*/  IMAD.MOV.U32 R14, RZ, RZ, R13 ;  /* 0x000000ffff0e7224 */ /* 0x000fc800078e000d */
[----:B------:R-:W-:-:S08]  /*0bb0*/  IMAD.WIDE.U32.X R10, R21, R25, R14, P0 ;  /* 0x00000019150a7225 */ /* 0x000fd000000e040e */
.L_x_9:
[----:B------:R-:W0:Y:S01]  /*0bc0*/  LDC.64 R30, c[0x0][0x640] ;  /* 0x00019000ff1e7b82 */ /* 0x000e220000000a00 */
[-CC-:B------:R-:W-:Y:S01]  /*0bd0*/  SHF.R.U64 R101, R10, R8.reuse, R11.reuse ;  /* 0x000000080a657219 */ /* 0x180fe2000000120b */
[----:B------:R-:W-:Y:S01]  /*0be0*/  IMAD R29, R9, R23, R4 ;  /* 0x00000017091d7224 */ /* 0x000fe200078e0204 */
[----:B------:R-:W-:Y:S01]  /*0bf0*/  SHF.R.U32.HI R3, RZ, R8, R11 ;  /* 0x00000008ff037219 */ /* 0x000fe2000001160b */
[----:B------:R-:W-:Y:S01]  /*0c00*/  IMAD.MOV.U32 R23, RZ, RZ, 0x1 ;  /* 0x00000001ff177424 */ /* 0x000fe200078e00ff */
[----:B------:R-:W-:-:S03]  /*0c10*/  IADD3 R5, P0, RZ, -R101, RZ ;  /* 0x80000065ff057210 */ /* 0x000fc60007f1e0ff */
[----:B------:R-:W1:Y:S02]  /*0c20*/  LDC R12, c[0x0][0x618] ;  /* 0x00018600ff0c7b82 */ /* 0x000e640000000800 */
[----:B------:R-:W-:Y:S02]  /*0c30*/  IMAD.X R3, RZ, RZ, ~R3, P0 ;  /* 0x000000ffff037224 */ /* 0x000fe400000e0e03 */
[----:B------:R-:W-:-:S04]  /*0c40*/  IMAD.WIDE.U32 R10, R5, R26, R16 ;  /* 0x0000001a050a7225 */ /* 0x000fc800078e0010 */
[----:B------:R-:W2:Y:S01]  /*0c50*/  LDC R20, c[0x0][0x608] ;  /* 0x00018200ff147b82 */ /* 0x000ea20000000800 */
[----:B------:R-:W-:Y:S02]  /*0c60*/  IMAD R8, R3, R26, RZ ;  /* 0x0000001a03087224 */ /* 0x000fe400078e02ff */
[----:B------:R-:W-:Y:S02]  /*0c70*/  IMAD.MOV.U32 R3, RZ, RZ, -0x1 ;  /* 0xffffffffff037424 */ /* 0x000fe400078e00ff */
[----:B------:R-:W-:-:S03]  /*0c80*/  IMAD R5, R5, R27, R8 ;  /* 0x0000001b05057224 */ /* 0x000fc600078e0208 */
[----:B------:R-:W3:Y:S01]  /*0c90*/  LDC R28, c[0x0][0x658] ;  /* 0x00019600ff1c7b82 */ /* 0x000ee20000000800 */
[----:B------:R-:W-:Y:S01]  /*0ca0*/  IMAD.IADD R5, R11, 0x1, R5 ;  /* 0x000000010b057824 */ /* 0x000fe200078e0205 */
[----:B0-----:R-:W-:-:S04]  /*0cb0*/  ISETP.NE.U32.AND P0, PT, R30, RZ, PT ;  /* 0x000000ff1e00720c */ /* 0x001fc80003f05070 */
[----:B------:R-:W-:Y:S02]  /*0cc0*/  ISETP.NE.AND.EX P0, PT, R31, RZ, PT, P0 ;  /* 0x000000ff1f00720c */ /* 0x000fe40003f05300 */
[----:B------:R-:W0:Y:S01]  /*0cd0*/  LDC R24, c[0x0][0x600] ;  /* 0x00018000ff187b82 */ /* 0x000e220000000800 */
[-CC-:B-1----:R-:W-:Y:S02]  /*0ce0*/  SHF.R.U64 R14, R10, R12.reuse, R5.reuse ;  /* 0x0000000c0a0e7219 */ /* 0x182fe40000001205 */
[----:B------:R-:W-:-:S05]  /*0cf0*/  SHF.R.U32.HI R5, RZ, R12, R5 ;  /* 0x0000000cff057219 */ /* 0x000fca0000011605 */
[----:B------:R-:W1:Y:S01]  /*0d00*/  LDC R15, c[0x0][0x648] ;  /* 0x00019200ff0f7b82 */ /* 0x000e620000000800 */
[-CC-:B--2---:R-:W-:Y:S02]  /*0d10*/  SHF.R.U64 R27, R14, R20.reuse, R5.reuse ;  /* 0x000000140e1b7219 */ /* 0x184fe40000001205 */
[----:B------:R-:W-:-:S05]  /*0d20*/  SHF.R.U32.HI R5, RZ, R20, R5 ;  /* 0x00000014ff057219 */ /* 0x000fca0000011605 */
[----:B------:R-:W2:Y:S01]  /*0d30*/  LDC R21, c[0x0][0x638] ;  /* 0x00018e00ff157b82 */ /* 0x000ea20000000800 */
[-CC-:B---3--:R-:W-:Y:S02]  /*0d40*/  SHF.R.U64 R20, R27, R28.reuse, R5.reuse ;  /* 0x0000001c1b147219 */ /* 0x188fe40000001205 */
[-C--:B------:R-:W-:Y:S02]  /*0d50*/  SHF.L.U32 R3, R3, R28.reuse, RZ ;  /* 0x0000001c03037219 */ /* 0x080fe400000006ff */
[----:B------:R-:W-:Y:S01]  /*0d60*/  SHF.R.U32.HI R5, RZ, R28, R5 ;  /* 0x0000001cff057219 */ /* 0x000fe20000011605 */
[----:B------:R-:W-:Y:S01]  /*0d70*/  IMAD.MOV.U32 R4, RZ, RZ, R20 ;  /* 0x000000ffff047224 */ /* 0x000fe200078e0014 */
[----:B------:R-:W-:Y:S01]  /*0d80*/  LOP3.LUT R12, RZ, R3, RZ, 0x33, !PT ;  /* 0x00000003ff0c7212 */ /* 0x000fe200078e33ff */
[----:B------:R-:W3:Y:S01]  /*0d90*/  LDC R25, c[0x0][0x610] ;  /* 0x00018400ff197b82 */ /* 0x000ee20000000800 */
[----:B------:R-:W-:Y:S05]  /*0da0*/  @!P0 BRA `(.L_x_10) ;  /* 0x0000000000288947 */ /* 0x000fea0003800000 */
[----:B------:R-:W4:Y:S02]  /*0db0*/  LDC R3, c[0x0][0x64c] ;  /* 0x00019300ff037b82 */ /* 0x000f240000000800 */
[----:B----4-:R-:W-:-:S05]  /*0dc0*/  IADD3 R3, P0, R20, R3, RZ ;  /* 0x0000000314037210 */ /* 0x010fca0007f1e0ff */
        /* <DEDUP_REMOVED lines=8> */
.L_x_10:
[----:B-1----:R-:W-:Y:S01]  /*0e50*/  SHF.R.U64 R4, R4, R15, R5 ;  /* 0x0000000f04047219 */ /* 0x002fe20000001205 */
[----:B0-----:R-:W-:Y:S01]  /*0e60*/  VIADD R5, R24, 0xffffffff ;  /* 0xffffffff18057836 */ /* 0x001fe20000000000 */
[----:B------:R-:W-:Y:S02]  /*0e70*/  SHF.L.U32 R3, R23, R28, RZ ;  /* 0x0000001c17037219 */ /* 0x000fe400000006ff */
[----:B------:R-:W-:Y:S01]  /*0e80*/  LOP3.LUT R12, R27, R12, RZ, 0xc0, !PT ;  /* 0x0000000c1b0c7212 */ /* 0x000fe200078ec0ff */
[----:B------:R-:W-:Y:S01]  /*0e90*/  IMAD.MOV R8, RZ, RZ, -R4 ;  /* 0x000000ffff087224 */ /* 0x000fe200078e0a04 */
[----:B------:R-:W-:Y:S02]  /*0ea0*/  SEL R6, R6, R29, !P1 ;  /* 0x0000001d06067207 */ /* 0x000fe40004800000 */
[----:B------:R-:W-:Y:S01]  /*0eb0*/  LOP3.LUT R5, R14, R5, RZ, 0xc0, !PT ;  /* 0x000000050e057212 */ /* 0x000fe200078ec0ff */
[----:B------:R-:W-:Y:S02]  /*0ec0*/  IMAD R9, R3, R4, R12 ;  /* 0x0000000403097224 */ /* 0x000fe400078e020c */
[----:B--2---:R-:W-:-:S02]  /*0ed0*/  IMAD R3, R8, R21, R20 ;  /* 0x0000001508037224 */ /* 0x004fc400078e0214 */
[----:B---3--:R-:W-:Y:S02]  /*0ee0*/  IMAD R6, R9, R25, R6 ;  /* 0x0000001909067224 */ /* 0x008fe400078e0206 */
[----:B------:R-:W-:Y:S02]  /*0ef0*/  IMAD R103, R3, R24, R5 ;  /* 0x0000001803677224 */ /* 0x000fe400078e0205 */
[----:B------:R-:W-:-:S03]  /*0f00*/  IMAD.MOV.U32 R4, RZ, RZ, 0x1 ;  /* 0x00000001ff047424 */ /* 0x000fc600078e00ff */
[----:B------:R-:W-:Y:S02]  /*0f10*/  SEL R100, R103, R6, !P1 ;  /* 0x0000000667647207 */ /* 0x000fe40004800000 */
[----:B------:R-:W-:Y:S02]  /*0f20*/  PRMT R3, R4, 0x7610, R3 ;  /* 0x0000761004037816 */ /* 0x000fe40000000003 */
[----:B------:R-:W-:-:S07]  /*0f30*/  SEL R103, R6, R103, !P1 ;  /* 0x0000006706677207 */ /* 0x000fce0004800000 */
.L_x_8:
[----:B------:R-:W-:-:S08]  /*0f40*/  NOP ;  /* 0x0000000000007918 */ /* 0x000fd00000000000 */
[----:B------:R-:W0:Y:S02]  /*0f50*/  USETMAXREG.TRY_ALLOC.CTAPOOL UP0, 0xe8 ;  /* 0x000000e8000079c8 */ /* 0x000e240008000600 */
[----:B0-----:R-:W-:-:S13]  /*0f60*/  PLOP3.LUT P0, PT, PT, PT, UP0, 0x80, 0x0 ;  /* 0x000000000000781c */ /* 0x001fda0003f0f008 */
[----:B------:R-:W-:Y:S05]  /*0f70*/  @!P0 BRA `(.L_x_8) ;  /* 0xfffffffc00f08947 */ /* 0x000fea000383ffff */
[----:B------:R-:W-:Y:S01]  /*0f80*/  ULDC.64 UR4, c[0x0][0x598] ;  /* 0x0001660000047ab9 */ /* 0x000fe20000000a00 */
[----:B------:R-:W-:Y:S01]  /*0f90*/  ULDC.64 UR36, c[0x0][0x208] ;  /* 0x0000820000247ab9 */ /* 0x000fe20000000a00 */
[----:B------:R-:W-:-:S04]  /*0fa0*/  ISETP.NE.U32.AND P0, PT, RZ, UR4, PT ;  /* 0x00000004ff007c0c */ /* 0x000fc8000bf05070 */
[----:B------:R-:W-:-:S13]  /*0fb0*/  ISETP.NE.AND.EX P0, PT, RZ, UR5, PT, P0 ;  /* 0x00000005ff007c0c */ /* 0x000fda000bf05300 */
[----:B------:R-:W-:Y:S05]  /*0fc0*/  @!P0 BRA `(.L_x_11) ;  /* 0x00000000001c8947 */ /* 0x000fea0003800000 */
[----:B------:R-:W0:Y:S02]  /*0fd0*/  LDC.64 R4, c[0x0][0x598] ;  /* 0x00016600ff047b82 */ /* 0x000e240000000a00 */
[----:B0-----:R-:W2:Y:S02]  /*0fe0*/  LDG.E.64 R4, desc[UR36][R4.64] ;  /* 0x0000002404047981 */ /* 0x001ea4000c1e1b00 */
[----:B--2---:R-:W-:-:S04]  /*0ff0*/  ISETP.NE.U32.AND P0, PT, R4, RZ, PT ;  /* 0x000000ff0400720c */ /* 0x004fc80003f05070 */
[----:B------:R-:W-:-:S13]  /*1000*/  ISETP.NE.AND.EX P0, PT, R5, RZ, PT, P0 ;  /* 0x000000ff0500720c */ /* 0x000fda0003f05300 */
[----:B------:R-:W-:Y:S05]  /*1010*/  @!P0 BRA `(.L_x_11) ;  /* 0x0000000000088947 */ /* 0x000fea0003800000 */
[----:B------:R0:W5:Y:S01]  /*1020*/  LD.E R23, desc[UR36][R4.64] ;  /* 0x0000002404177980 */ /* 0x000162000c101900 */
[----:B------:R-:W-:Y:S05]  /*1030*/  BRA `(.L_x_12) ;  /* 0x0000000000247947 */ /* 0x000fea0003800000 */
.L_x_11:
[----:B------:R-:W-:Y:S02]  /*1040*/  ULDC.64 UR4, c[0x0][0x588] ;  /* 0x0001620000047ab9 */ /* 0x000fe40000000a00 */
[----:B------:R-:W-:-:S04]  /*1050*/  ISETP.NE.U32.AND P0, PT, RZ, UR4, PT ;  /* 0x00000004ff007c0c */ /* 0x000fc8000bf05070 */
[----:B------:R-:W-:-:S13]  /*1060*/  ISETP.NE.AND.EX P0, PT, RZ, UR5, PT, P0 ;  /* 0x00000005ff007c0c */ /* 0x000fda000bf05300 */
[----:B------:R-:W-:Y:S05]  /*1070*/  @!P0 BRA `(.L_x_13) ;  /* 0x00000000000c8947 */ /* 0x000fea0003800000 */
[----:B------:R-:W0:Y:S02]  /*1080*/  LDC.64 R4, c[0x0][0x588] ;  /* 0x00016200ff047b82 */ /* 0x000e240000000a00 */
[----:B0-----:R1:W5:Y:S01]  /*1090*/  LDG.E R23, desc[UR36][R4.64] ;  /* 0x0000002404177981 */ /* 0x001362000c1e1900 */
[----:B------:R-:W-:Y:S05]  /*10a0*/  BRA `(.L_x_12) ;  /* 0x0000000000087947 */ /* 0x000fea0003800000 */
.L_x_13:
[----:B------:R-:W-:Y:S02]  /*10b0*/  ULDC UR4, c[0x0][0x580] ;  /* 0x0001600000047ab9 */ /* 0x000fe40000000800 */
[----:B------:R-:W-:-:S07]  /*10c0*/  IMAD.U32 R23, RZ, RZ, UR4 ;  /* 0x00000004ff177e24 */ /* 0x000fce000f8e00ff */
.L_x_12:
[----:B------:R-:W-:Y:S02]  /*10d0*/  ULDC.64 UR4, c[0x0][0x5a0] ;  /* 0x0001680000047ab9 */ /* 0x000fe40000000a00 */
[----:B------:R-:W-:-:S04]  /*10e0*/  ISETP.NE.U32.AND P0, PT, RZ, UR4, PT ;  /* 0x00000004ff007c0c */ /* 0x000fc8000bf05070 */
[----:B------:R-:W-:-:S13]  /*10f0*/  ISETP.NE.AND.EX P0, PT, RZ, UR5, PT, P0 ;  /* 0x00000005ff007c0c */ /* 0x000fda000bf05300 */
[----:B------:R-:W-:Y:S05]  /*1100*/  @!P0 BRA `(.L_x_14) ;  /* 0x00000000001c8947 */ /* 0x000fea0003800000 */
[----:B01----:R-:W0:Y:S02]  /*1110*/  LDC.64 R4, c[0x0][0x5a0] ;  /* 0x00016800ff047b82 */ /* 0x003e240000000a00 */
[----:B0-----:R-:W2:Y:S02]  /*1120*/  LDG.E.64 R4, desc[UR36][R4.64] ;  /* 0x0000002404047981 */ /* 0x001ea4000c1e1b00 */
[----:B--2---:R-:W-:-:S04]  /*1130*/  ISETP.NE.U32.AND P0, PT, R4, RZ, PT ;  /* 0x000000ff0400720c */ /* 0x004fc80003f05070 */
[----:B------:R-:W-:-:S13]  /*1140*/  ISETP.NE.AND.EX P0, PT, R5, RZ, PT, P0 ;  /* 0x000000ff0500720c */ /* 0x000fda0003f05300 */
[----:B------:R-:W-:Y:S05]  /*1150*/  @!P0 BRA `(.L_x_14) ;  /* 0x0000000000088947 */ /* 0x000fea0003800000 */
[----:B------:R0:W5:Y:S01]  /*1160*/  LD.E R90, desc[UR36][R4.64] ;  /* 0x00000024045a7980 */ /* 0x000162000c101900 */
[----:B------:R-:W-:Y:S05]  /*1170*/  BRA `(.L_x_15) ;  /* 0x0000000000247947 */ /* 0x000fea0003800000 */
.L_x_14:
[----:B------:R-:W-:Y:S02]  /*1180*/  ULDC.64 UR4, c[0x0][0x590] ;  /* 0x0001640000047ab9 */ /* 0x000fe40000000a00 */
[----:B------:R-:W-:-:S04]  /*1190*/  ISETP.NE.U32.AND P0, PT, RZ, UR4, PT ;  /* 0x00000004ff007c0c */ /* 0x000fc8000bf05070 */
[----:B------:R-:W-:-:S13]  /*11a0*/  ISETP.NE.AND.EX P0, PT, RZ, UR5, PT, P0 ;  /* 0x00000005ff007c0c */ /* 0x000fda000bf05300 */
[----:B------:R-:W-:Y:S05]  /*11b0*/  @!P0 BRA `(.L_x_16) ;  /* 0x00000000000c8947 */ /* 0x000fea0003800000 */
[----:B------:R-:W2:Y:S02]  /*11c0*/  LDC.64 R90, c[0x0][0x590] ;  /* 0x00016400ff5a7b82 */ /* 0x000ea40000000a00 */
[----:B--2---:R2:W5:Y:S01]  /*11d0*/  LDG.E R90, desc[UR36][R90.64] ;  /* 0x000000245a5a7981 */ /* 0x004562000c1e1900 */
[----:B------:R-:W-:Y:S05]  /*11e0*/  BRA `(.L_x_15) ;  /* 0x0000000000087947 */ /* 0x000fea0003800000 */
.L_x_16:
[----:B------:R-:W-:Y:S02]  /*11f0*/  ULDC UR4, c[0x0][0x584] ;  /* 0x0001610000047ab9 */ /* 0x000fe40000000800 */
[----:B------:R-:W-:-:S07]  /*1200*/  IMAD.U32 R90, RZ, RZ, UR4 ;  /* 0x00000004ff5a7e24 */ /* 0x000fce000f8e00ff */
.L_x_15:
[----:B------:R-:W-:-:S13]  /*1210*/  LOP3.LUT P0, RZ, R3, 0xff, RZ, 0xc0, !PT ;  /* 0x000000ff03ff7812 */ /* 0x000fda000780c0ff */
[----:B------:R-:W-:Y:S05]  /*1220*/  @!P0 EXIT ;  /* 0x000000000000894d */ /* 0x000fea0003800000 */
[----:B------:R-:W3:Y:S01]  /*1230*/  LDC R93, c[0x0][0x658] ;  /* 0x00019600ff5d7b82 */ /* 0x000ee20000000800 */
[----:B------:R-:W-:Y:S01]  /*1240*/  LOP3.LUT R7, R7, 0x1, RZ, 0xc0, !PT ;  /* 0x0000000107077812 */ /* 0x000fe200078ec0ff */
[----:B------:R-:W-:Y:S01]  /*1250*/  ULDC.64 UR6, c[0x0][0x288] ;  /* 0x0000a20000067ab9 */ /* 0x000fe20000000a00 */
[----:B------:R-:W-:Y:S01]  /*1260*/  SHF.R.U32.HI R3, RZ, 0x2, R95 ;  /* 0x00000002ff037819 */ /* 0x000fe2000001165f */
[----:B------:R-:W-:Y:S01]  /*1270*/  UIADD3 UR4, UR7, 0x3f, URZ ;  /* 0x0000003f07047890 */ /* 0x000fe2000fffe03f */
[----:B------:R-:W-:Y:S01]  /*1280*/  SHF.R.U32.HI R0, RZ, 0x1, R0 ;  /* 0x00000001ff007819 */ /* 0x000fe20000011600 */
[----:B------:R-:W-:Y:S01]  /*1290*/  IMAD.SHL.U32 R88, R7, 0x40, RZ ;  /* 0x0000004007587824 */ /* 0x000fe200078e00ff */
[----:B------:R-:W-:Y:S01]  /*12a0*/  LOP3.LUT R3, R3, 0x7, RZ, 0xc0, !PT ;  /* 0x0000000703037812 */ /* 0x000fe200078ec0ff */
[----:B------:R-:W4:Y:S01]  /*12b0*/  LDC.64 R8, c[0x0][0x5c8] ;  /* 0x00017200ff087b82 */ /* 0x000f220000000a00 */
[----:B------:R-:W-:Y:S01]  /*12c0*/  USHF.R.S32.HI UR5, URZ, 0x1f, UR4 ;  /* 0x0000001f3f057899 */ /* 0x000fe20008011404 */
[----:B------:R-:W-:Y:S01]  /*12d0*/  LOP3.LUT R0, R0, 0x30, RZ, 0xc0, !PT ;  /* 0x0000003000007812 */ /* 0x000fe200078ec0ff */
[----:B------:R-:W-:Y:S01]  /*12e0*/  IMAD.MOV.U32 R6, RZ, RZ, 0x1 ;  /* 0x00000001ff067424 */ /* 0x000fe200078e00ff */
[--C-:B------:R-:W-:Y:S01]  /*12f0*/  LOP3.LUT R88, R88, 0x40, R3.reuse, 0xe2, !PT ;  /* 0x0000004058587812 */ /* 0x100fe200078ee203 */
[----:B------:R-:W-:Y:S01]  /*1300*/  ULEA.HI UR5, UR5, UR4, URZ, 0x6 ;  /* 0x0000000405057291 */ /* 0x000fe2000f8f303f */
[-C--:B01----:R-:W-:Y:S01]  /*1310*/  IADD3 R4, RZ, -R0.reuse, -R3 ;  /* 0x80000000ff047210 */ /* 0x083fe20007ffe803 */
[----:B------:R-:W-:Y:S01]  /*1320*/  IMAD.U32 R5, RZ, RZ, UR6 ;  /* 0x00000006ff057e24 */ /* 0x000fe2000f8e00ff */
[----:B------:R-:W0:Y:S01]  /*1330*/  LDC R97, c[0x0][0x600] ;  /* 0x00018000ff617b82 */ /* 0x000e220000000800 */
[----:B------:R-:W-:Y:S01]  /*1340*/  LOP3.LUT R88, R88, R0, RZ, 0xfc, !PT ;  /* 0x0000000058587212 */ /* 0x000fe200078efcff */
[----:B------:R-:W-:Y:S01]  /*1350*/  IMAD.MOV.U32 R0, RZ, RZ, -0x1 ;  /* 0xffffffffff007424 */ /* 0x000fe200078e00ff */
[----:B------:R-:W-:Y:S01]  /*1360*/  USHF.R.S32.HI UR43, URZ, 0x6, UR5 ;  /* 0x000000063f2b7899 */ /* 0x000fe20008011405 */
[----:B------:R-:W-:Y:S01]  /*1370*/  LOP3.LUT R94, R95, 0x3, RZ, 0xc0, !PT ;  /* 0x000000035f5e7812 */ /* 0x000fe200078ec0ff */
[----:B------:R-:W-:Y:S01]  /*1380*/  IMAD R4, R7, -0x40, R4 ;  /* 0xffffffc007047824 */ /* 0x000fe200078e0204 */
[C---:B------:R-:W-:Y:S01]  /*1390*/  LOP3.LUT R96, R95.reuse, 0x80, RZ, 0xc0, !PT ;  /* 0x000000805f607812 */ /* 0x040fe200078ec0ff */
[----:B------:R-:W-:Y:S01]  /*13a0*/  UISETP.LT.AND UP0, UPT, UR43, 0x1, UPT ;  /* 0x000000012b00788c */ /* 0x000fe2000bf01270 */
[-C--:B---3--:R-:W-:Y:S01]  /*13b0*/  SHF.L.U32 R0, R0, R93.reuse, RZ ;  /* 0x0000005d00007219 */ /* 0x088fe200000006ff */
[----:B------:R-:W-:Y:S01]  /*13c0*/  ULDC UR4, c[0x0][0x284] ;  /* 0x0000a10000047ab9 */ /* 0x000fe20000000800 */
[----:B------:R-:W-:Y:S01]  /*13d0*/  IMAD R94, R94, -0x2, R5 ;  /* 0xfffffffe5e5e7824 */ /* 0x000fe200078e0205 */
[----:B------:R-:W-:Y:S01]  /*13e0*/  USEL UR44, UR43, 0x1, UP0 ;  /* 0x000000012b2c7887 */ /* 0x000fe20008000000 */
[----:B------:R-:W-:Y:S01]  /*13f0*/  SHF.L.U32 R93, R6, R93, RZ ;  /* 0x0000005d065d7219 */ /* 0x000fe200000006ff */
[----:B------:R-:W-:Y:S01]  /*1400*/  IMAD.SHL.U32 R95, R95, 0x2, RZ ;  /* 0x000000025f5f7824 */ /* 0x000fe200078e00ff */
[----:B------:R-:W-:Y:S01]  /*1410*/  LOP3.LUT R102, R18, 0x1, RZ, 0xfc, !PT ;  /* 0x0000000112667812 */ /* 0x000fe200078efcff */
[----:B------:R-:W-:Y:S01]  /*1420*/  VIADD R99, R4, UR4 ;  /* 0x0000000404637c36 */ /* 0x000fe20008000000 */
[C---:B----4-:R-:W-:Y:S01]  /*1430*/  SHF.L.U64.HI R92, R8.reuse, 0x3, R9 ;  /* 0x00000003085c7819 */ /* 0x050fe20000010209 */
[----:B--2---:R-:W-:Y:S01]  /*1440*/  IMAD.SHL.U32 R91, R8, 0x8, RZ ;  /* 0x00000008085b7824 */ /* 0x004fe200078e00ff */
[----:B------:R-:W-:Y:S01]  /*1450*/  SHF.R.U32.HI R96, RZ, 0x7, R96 ;  /* 0x00000007ff607819 */ /* 0x000fe20000011660 */
[----:B------:R-:W-:Y:S01]  /*1460*/  IMAD.MOV.U32 R89, RZ, RZ, RZ ;  /* 0x000000ffff597224 */ /* 0x000fe200078e00ff */
[----:B------:R-:W-:Y:S01]  /*1470*/  LOP3.LUT R98, RZ, R0, RZ, 0x33, !PT ;  /* 0x00000000ff627212 */ /* 0x000fe200078e33ff */
[----:B------:R-:W-:Y:S01]  /*1480*/  UIADD3 UR44, UR43, -UR44, URZ ;  /* 0x8000002c2b2c7290 */ /* 0x000fe2000fffe03f */
[----:B------:R-:W-:Y:S01]  /*1490*/  UMOV UR40, URZ ;  /* 0x0000003f00287c82 */ /* 0x000fe20008000000 */
[----:B0-----:R-:W-:Y:S01]  /*14a0*/  VIADD R97, R97, 0xffffffff ;  /* 0xffffffff61617836 */ /* 0x001fe20000000000 */
[----:B------:R-:W-:-:S09]  /*14b0*/  UMOV UR42, URZ ;  /* 0x0000003f002a7c82 */ /* 0x000fd20008000000 */
.L_x_162:
[----:B0-----:R-:W0:Y:S01]  /*14c0*/  SHFL.IDX PT, R0, R96, RZ, 0x1f ;  /* 0x00001fff60007589 */ /* 0x001e2200000e0000 */
[----:B-1----:R-:W1:Y:S01]  /*14d0*/  S2UR UR7, SR_CgaCtaId ;  /* 0x00000000000779c3 */ /* 0x002e620000008800 */
[----:B------:R-:W-:Y:S01]  /*14e0*/  UMOV UR6, 0x400 ;  /* 0x0000040000067882 */ /* 0x000fe20000000000 */
[----:B0-----:R-:W-:Y:S01]  /*14f0*/  R2UR UR4, R0 ;  /* 0x00000000000472ca */ /* 0x001fe200000e0000 */
[----:B-1----:R-:W-:-:S12]  /*1500*/  ULEA UR6, UR7, UR6, 0x18 ;  /* 0x0000000607067291 */ /* 0x002fd8000f8ec03f */
[----:B------:R-:W-:-:S04]  /*1510*/  ULEA.HI UR5, UR4, UR4, URZ, 0x1 ;  /* 0x0000000404057291 */ /* 0x000fc8000f8f083f */
[----:B------:R-:W-:-:S04]  /*1520*/  ULOP3.LUT UR5, UR5, 0x7fffe, URZ, 0xc0, !UPT ;  /* 0x0007fffe05057892 */ /* 0x000fc8000f8ec03f */
[----:B------:R-:W-:-:S03]  /*1530*/  UIADD3 UR5, UR4, -UR5, URZ ;  /* 0x8000000504057290 */ /* 0x000fc6000fffe03f */
[----:B------:R-:W-:Y:S01]  /*1540*/  ULDC UR4, c[0x0][0x28c] ;  /* 0x0000a30000047ab9 */ /* 0x000fe20000000800 */
[----:B------:R-:W-:Y:S01]  /*1550*/  ULEA UR5, UR5, UR6, 0xd ;  /* 0x0000000605057291 */ /* 0x000fe2000f8e683f */
[----:B------:R-:W-:-:S03]  /*1560*/  ISETP.LT.AND P0, PT, RZ, UR4, PT ;  /* 0x00000004ff007c0c */ /* 0x000fc6000bf01270 */
[----:B------:R-:W-:-:S04]  /*1570*/  UIADD3 UR5, UR5, 0x100, URZ ;  /* 0x0000010005057890 */ /* 0x000fc8000fffe03f */
[----:B------:R-:W-:-:S04]  /*1580*/  USHF.R.U32.HI UR5, URZ, 0x4, UR5 ;  /* 0x000000043f057899 */ /* 0x000fc80008011605 */
[----:B------:R-:W-:Y:S02]  /*1590*/  ULOP3.LUT UR45, UR5, 0x3fff, URZ, 0xc0, !UPT ;  /* 0x00003fff052d7892 */ /* 0x000fe4000f8ec03f */
[----:B--2345:R-:W-:Y:S10]  /*15a0*/  @P0 BRA `(.L_x_17) ;  /* 0x0000000000400947 */ /* 0x03cff40003800000 */
[----:B------:R-:W-:Y:S01]  /*15b0*/  MOV R0, 0x0 ;  /* 0x0000000000007802 */ /* 0x000fe20000000f00 */
[----:B------:R-:W-:Y:S01]  /*15c0*/  ULDC.64 UR4, c[0x4][0x68] ;  /* 0x01001a0000047ab9 */ /* 0x000fe20000000a00 */
[----:B------:R-:W-:Y:S01]  /*15d0*/  ULDC.64 UR6, c[0x4][0x8] ;  /* 0x0100020000067ab9 */ /* 0x000fe20000000a00 */
[----:B------:R-:W-:Y:S01]  /*15e0*/  IMAD.U32 R4, RZ, RZ, UR4 ;  /* 0x00000004ff047e24 */ /* 0x000fe2000f8e00ff */
[----:B------:R0:W1:Y:S01]  /*15f0*/  LDC.64 R14, c[0x4][R0] ;  /* 0x01000000000e7b82 */ /* 0x0000620000000a00 */
[----:B------:R-:W-:Y:S01]  /*1600*/  IMAD.U32 R5, RZ, RZ, UR5 ;  /* 0x00000005ff057e24 */ /* 0x000fe2000f8e00ff */
[----:B------:R-:W-:Y:S01]  /*1610*/  ULDC.64 UR4, c[0x4][0x70] ;  /* 0x01001c0000047ab9 */ /* 0x000fe20000000a00 */
[----:B------:R-:W-:Y:S02]  /*1620*/  IMAD.U32 R10, RZ, RZ, UR6 ;  /* 0x00000006ff0a7e24 */ /* 0x000fe4000f8e00ff */
[----:B------:R-:W-:Y:S02]  /*1630*/  IMAD.U32 R6, RZ, RZ, UR4 ;  /* 0x00000004ff067e24 */ /* 0x000fe4000f8e00ff */
[----:B------:R-:W-:-:S02]  /*1640*/  IMAD.U32 R7, RZ, RZ, UR5 ;  /* 0x00000005ff077e24 */ /* 0x000fc4000f8e00ff */
[----:B------:R-:W-:Y:S02]  /*1650*/  IMAD.U32 R11, RZ, RZ, UR7 ;  /* 0x00000007ff0b7e24 */ /* 0x000fe4000f8e00ff */
[----:B------:R-:W-:Y:S02]  /*1660*/  IMAD.MOV.U32 R8, RZ, RZ, 0x1e1 ;  /* 0x000001e1ff087424 */ /* 0x000fe400078e00ff */
[----:B------:R-:W-:Y:S02]  /*1670*/  IMAD.MOV.U32 R12, RZ, RZ, 0x1 ;  /* 0x00000001ff0c7424 */ /* 0x000fe400078e00ff */
[----:B0-----:R-:W-:-:S07]  /*1680*/  IMAD.MOV.U32 R13, RZ, RZ, RZ ;  /* 0x000000ffff0d7224 */ /* 0x001fce00078e00ff */
[----:B------:R-:W-:-:S07]  /*1690*/  LEPC R20, `(.L_x_17) ;  /* 0x000000001014794e */ /* 0x000fce0000000000 */
[----:B-1---5:R-:W-:Y:S05]  /*16a0*/  CALL.ABS.NOINC R14 ;  /* 0x000000000e007343 */ /* 0x022fea0003c00000 */
.L_x_17:
[----:B------:R-:W-:-:S13]  /*16b0*/  ISETP.NE.AND P0, PT, R102, 0x3, PT ;  /* 0x000000036600780c */ /* 0x000fda0003f05270 */
[----:B------:R-:W-:Y:S05]  /*16c0*/  @!P0 BRA `(.L_x_18) ;  /* 0x0000000000048947 */ /* 0x000fea0003800000 */
[----:B------:R-:W-:Y:S01]  /*16d0*/  BPT.TRAP 0x1 ;  /* 0x000000040000795c */ /* 0x000fe20000300000 */
.L_x_18:
[----:B------:R-:W0:Y:S01]  /*16e0*/  S2UR UR5, SR_CgaCtaId ;  /* 0x00000000000579c3 */ /* 0x000e220000008800 */
[----:B------:R-:W-:Y:S01]  /*16f0*/  UMOV UR4, 0x400 ;  /* 0x0000040000047882 */ /* 0x000fe20000000000 */
[----:B------:R-:W-:Y:S02]  /*1700*/  IMAD.U32 R0, RZ, RZ, UR40 ;  /* 0x00000028ff007e24 */ /* 0x000fe4000f8e00ff */
[----:B------:R-:W-:-:S03]  /*1710*/  IMAD.U32 R3, RZ, RZ, UR42 ;  /* 0x0000002aff037e24 */ /* 0x000fc6000f8e00ff */
[----:B------:R-:W-:Y:S01]  /*1720*/  SHF.L.U32 R0, R0, 0x1f, RZ ;  /* 0x0000001f00007819 */ /* 0x000fe200000006ff */
[----:B0-----:R-:W-:-:S06]  /*1730*/  ULEA UR4, UR5, UR4, 0x18 ;  /* 0x0000000405047291 */ /* 0x001fcc000f8ec03f */
[----:B------:R-:W-:-:S04]  /*1740*/  IMAD.U32 R6, RZ, RZ, UR4 ;  /* 0x00000004ff067e24 */ /* 0x000fc8000f8e00ff */
[----:B------:R-:W-:-:S04]  /*1750*/  IMAD R3, R3, 0x8, R6 ;  /* 0x0000000803037824 */ /* 0x000fc800078e0206 */
[----:B------:R0:W1:Y:S01]  /*1760*/  SYNCS.PHASECHK.TRANS64.TRYWAIT P1, [R3+URZ], R0 ;  /* 0x00000000030075a7 */ /* 0x000062000802017f */
[----:B------:R-:W-:Y:S05]  /*1770*/  @!P0 BRA `(.L_x_19) ;  /* 0x0000000000048947 */ /* 0x000fea0003800000 */
[----:B------:R-:W-:Y:S01]  /*1780*/  BPT.TRAP 0x1 ;  /* 0x000000040000795c */ /* 0x000fe20000300000 */
.L_x_19:
[----:B------:R-:W-:-:S05]  /*1790*/  IMAD.U32 R4, RZ, RZ, UR44 ;  /* 0x0000002cff047e24 */ /* 0x000fca000f8e00ff */
[----:B------:R-:W-:Y:S01]  /*17a0*/  ISETP.GE.AND P2, PT, R4, 0x1, PT ;  /* 0x000000010400780c */ /* 0x000fe20003f46270 */
[----:B-1----:R-:W-:-:S12]  /*17b0*/  @P1 BRA `(.L_x_20) ;  /* 0x0000000000081947 */ /* 0x002fd80003800000 */
[----:B------:R-:W1:Y:S02]  /*17c0*/  SYNCS.PHASECHK.TRANS64.TRYWAIT P1, [R3+URZ], R0 ;  /* 0x00000000030075a7 */ /* 0x000e64000802017f */
[----:B-1----:R-:W-:Y:S05]  /*17d0*/  @!P1 BRA `(.L_x_21) ;  /* 0x0000006800309947 */ /* 0x002fea0003800000 */
.L_x_20:
[----:B------:R-:W-:Y:S05]  /*17e0*/  WARPSYNC.ALL ;  /* 0x0000000000007948 */ /* 0x000fea0003800000 */
[----:B------:R-:W-:Y:S01]  /*17f0*/  R2UR UR4, R6 ;  /* 0x00000000060472ca */ /* 0x000fe200000e0000 */
[----:B------:R-:W-:Y:S01]  /*1800*/  ULEA UR5, UR42, UR45, 0xa ;  /* 0x0000002d2a057291 */ /* 0x000fe2000f8e503f */
[----:B------:R-:W-:Y:S01]  /*1810*/  WARPGROUP.ARRIVE ;  /* 0x00000000000079c5 */ /* 0x000fe20000000000 */
[----:B------:R-:W-:Y:S01]  /*1820*/  UMOV UR9, 0x40000040 ;  /* 0x4000004000097882 */ /* 0x000fe20000000000 */
[----:B------:R-:W-:-:S04]  /*1830*/  UMOV UR11, 0x40000040 ;  /* 0x40000040000b7882 */ /* 0x000fc80000000000 */
[----:B------:R-:W-:-:S05]  /*1840*/  UMOV UR8, UR5 ;  /* 0x0000000500087c82 */ /* 0x000fca0008000000 */
[----:B------:R-:W-:-:S04]  /*1850*/  UIADD3 UR4, UR4, 0x14100, URZ ;  /* 0x0001410004047890 */ /* 0x000fc8000fffe03f */
[----:B------:R-:W-:-:S04]  /*1860*/  USHF.R.U32.HI UR4, URZ, 0x4, UR4 ;  /* 0x000000043f047899 */ /* 0x000fc80008011604 */
[----:B------:R-:W-:-:S04]  /*1870*/  ULOP3.LUT UR4, UR4, 0x3fff, URZ, 0xc0, !UPT ;  /* 0x00003fff04047892 */ /* 0x000fc8000f8ec03f */
[----:B------:R-:W-:-:S04]  /*1880*/  ULOP3.LUT UR4, UR4, 0x2000000, URZ, 0xfc, !UPT ;  /* 0x0200000004047892 */ /* 0x000fc8000f8efc3f */
[----:B------:R-:W-:-:S07]  /*1890*/  ULEA UR6, UR42, UR4, 0xa ;  /* 0x000000042a067291 */ /* 0x000fce000f8e503f */
[----:B------:R-:W-:Y:S02]  /*18a0*/  UMOV UR10, UR6 ;  /* 0x00000006000a7c82 */ /* 0x000fe40008000000 */
[----:B------:R-:W-:Y:S01]  /*18b0*/  HGMMA.64x128x16.F32 R24, gdesc[UR8].tnspA.tnspB, RZ, !UPT, gsb0 ;  /* 0x61e00000081879f0 */ /* 0x000fe2000c0008ff */
[----:B------:R-:W-:Y:S02]  /*18c0*/  UIADD3 UR8, UR5, 0x80, URZ ;  /* 0x0000008005087890 */ /* 0x000fe4000fffe03f */
[----:B------:R-:W-:Y:S01]  /*18d0*/  UIADD3 UR10, UR6, 0x80, URZ ;  /* 0x00000080060a7890 */ /* 0x000fe2000fffe03f */
[----:B------:R-:W-:Y:S01]  /*18e0*/  UMOV UR9, 0x40000040 ;  /* 0x4000004000097882 */ /* 0x000fe20000000000 */
[----:B------:R-:W-:Y:S01]  /*18f0*/  UMOV UR11, 0x40000040 ;  /* 0x40000040000b7882 */ /* 0x000fe20000000000 */
[----:B------:R-:W-:Y:S02]  /*1900*/  WARPGROUP.DEPBAR.LE gsb0, 0x0 ;  /* 0x00008000000079c5 */ /* 0x000fe40000010000 */
[----:B------:R-:W-:-:S06]  /*1910*/  WARPGROUP.ARRIVE ;  /* 0x00000000000079c5 */ /* 0x000fcc0000000000 */
[----:B------:R-:W-:Y:S01]  /*1920*/  HGMMA.64x128x16.F32 R24, gdesc[UR8].tnspA.tnspB, R24, gsb0 ;  /* 0x61e00000081879f0 */ /* 0x000fe20008000818 */
        /* <DEDUP_REMOVED lines=13> */
[----:B------:R-:W-:Y:S03]  /*1a00*/  HGMMA.64x128x16.F32 R24, gdesc[UR8].tnspA.tnspB, R24, gsb0 ;  /* 0x61e00000081879f0 */ /* 0x000fe60008000818 */
[----:B------:R-:W-:Y:S02]  /*1a10*/  WARPGROUP.DEPBAR.LE gsb0, 0x0 ;  /* 0x00008000000079c5 */ /* 0x000fe40000010000 */
[----:B------:R-:W-:Y:S05]  /*1a20*/  @!P2 BRA `(.L_x_22) ;  /* 0x000000040028a947 */ /* 0x000fea0003800000 */
[----:B------:R-:W-:Y:S01]  /*1a30*/  UIADD3 UR5, UR42, 0x1, URZ ;  /* 0x000000012a057890 */ /* 0x000fe2000fffe03f */
[----:B01----:R-:W-:Y:S02]  /*1a40*/  IMAD.U32 R0, RZ, RZ, UR44 ;  /* 0x0000002cff007e24 */ /* 0x003fe4000f8e00ff */
[----:B------:R-:W-:Y:S01]  /*1a50*/  IMAD.U32 R3, RZ, RZ, UR42 ;  /* 0x0000002aff037e24 */ /* 0x000fe2000f8e00ff */
[----:B------:R-:W-:-:S04]  /*1a60*/  UISETP.NE.AND UP0, UPT, UR5, 0x5, UPT ;  /* 0x000000050500788c */ /* 0x000fc8000bf05270 */
[----:B------:R-:W-:Y:S02]  /*1a70*/  USEL UR6, URZ, 0x1, UP0 ;  /* 0x000000013f067887 */ /* 0x000fe40008000000 */
[----:B------:R-:W-:Y:S02]  /*1a80*/  USEL UR5, UR5, URZ, UP0 ;  /* 0x0000003f05057287 */ /* 0x000fe40008000000 */
[----:B------:R-:W-:-:S06]  /*1a90*/  ULOP3.LUT UR6, UR40, UR6, URZ, 0x3c, !UPT ;  /* 0x0000000628067292 */ /* 0x000fcc000f8e3c3f */
[----:B------:R-:W-:-:S07]  /*1aa0*/  IMAD.U32 R7, RZ, RZ, UR6 ;  /* 0x00000006ff077e24 */ /* 0x000fce000f8e00ff */
.L_x_29:
[----:B------:R-:W-:Y:S05]  /*1ab0*/  @!P0 BRA `(.L_x_23) ;  /* 0x0000000000048947 */ /* 0x000fea0003800000 */
[----:B------:R-:W-:Y:S01]  /*1ac0*/  BPT.TRAP 0x1 ;  /* 0x000000040000795c */ /* 0x000fe20000300000 */
.L_x_23:
[----:B------:R-:W0:Y:S01]  /*1ad0*/  S2UR UR7, SR_CgaCtaId ;  /* 0x00000000000779c3 */ /* 0x000e220000008800 */
[----:B------:R-:W-:Y:S01]  /*1ae0*/  UMOV UR6, 0x400 ;  /* 0x0000040000067882 */ /* 0x000fe20000000000 */
[----:B------:R-:W-:Y:S01]  /*1af0*/  IMAD.U32 R5, RZ, RZ, UR5 ;  /* 0x00000005ff057e24 */ /* 0x000fe2000f8e00ff */
[----:B------:R-:W-:Y:S01]  /*1b00*/  SHF.L.U32 R4, R7, 0x1f, RZ ;  /* 0x0000001f07047819 */ /* 0x000fe200000006ff */
[----:B0-----:R-:W-:-:S06]  /*1b10*/  ULEA UR6, UR7, UR6, 0x18 ;  /* 0x0000000607067291 */ /* 0x001fcc000f8ec03f */
[----:B------:R-:W-:-:S04]  /*1b20*/  IMAD.U32 R6, RZ, RZ, UR6 ;  /* 0x00000006ff067e24 */ /* 0x000fc8000f8e00ff */
[----:B------:R-:W-:-:S04]  /*1b30*/  IMAD R5, R5, 0x8, R6 ;  /* 0x0000000805057824 */ /* 0x000fc800078e0206 */
[----:B------:R0:W1:Y:S01]  /*1b40*/  SYNCS.PHASECHK.TRANS64.TRYWAIT P1, [R5+URZ], R4 ;  /* 0x00000004050075a7 */ /* 0x000062000802017f */
[----:B------:R-:W-:Y:S05]  /*1b50*/  @!P0 BRA `(.L_x_24) ;  /* 0x0000000000048947 */ /* 0x000fea0003800000 */
[----:B------:R-:W-:Y:S01]  /*1b60*/  BPT.TRAP 0x1 ;  /* 0x000000040000795c */ /* 0x000fe20000300000 */
.L_x_24:
[----:B-1----:R-:W-:Y:S05]  /*1b70*/  @P1 BRA `(.L_x_25) ;  /* 0x0000000000081947 */ /* 0x002fea0003800000 */
[----:B------:R-:W1:Y:S02]  /*1b80*/  SYNCS.PHASECHK.TRANS64.TRYWAIT P1, [R5+URZ], R4 ;  /* 0x00000004050075a7 */ /* 0x000e64000802017f */
[----:B-1----:R-:W-:Y:S05]  /*1b90*/  @!P1 BRA `(.L_x_26) ;  /* 0x0000006400549947 */ /* 0x002fea0003800000 */
.L_x_25:
[----:B------:R-:W-:Y:S01]  /*1ba0*/  ULEA UR6, UR5, UR45, 0xa ;  /* 0x0000002d05067291 */ /* 0x000fe2000f8e503f */
[----:B------:R-:W-:Y:S01]  /*1bb0*/  WARPGROUP.ARRIVE ;  /* 0x00000000000079c5 */ /* 0x000fe20000000000 */
[----:B------:R-:W-:Y:S01]  /*1bc0*/  ULEA UR7, UR5, UR4, 0xa ;  /* 0x0000000405077291 */ /* 0x000fe2000f8e503f */
[----:B------:R-:W-:Y:S01]  /*1bd0*/  UMOV UR9, 0x40000040 ;  /* 0x4000004000097882 */ /* 0x000fe20000000000 */
[----:B------:R-:W-:-:S03]  /*1be0*/  UMOV UR11, 0x40000040 ;  /* 0x40000040000b7882 */ /* 0x000fc60000000000 */
[----:B------:R-:W-:Y:S02]  /*1bf0*/  UMOV UR8, UR6 ;  /* 0x0000000600087c82 */ /* 0x000fe40008000000 */
[----:B------:R-:W-:Y:S02]  /*1c00*/  UMOV UR10, UR7 ;  /* 0x00000007000a7c82 */ /* 0x000fe40008000000 */
[----:B------:R-:W-:Y:S01]  /*1c10*/  HGMMA.64x128x16.F32 R24, gdesc[UR8].tnspA.tnspB, R24, gsb0 ;  /* 0x61e00000081879f0 */ /* 0x000fe20008000818 */
[----:B------:R-:W-:Y:S02]  /*1c20*/  UIADD3 UR8, UR6, 0x80, URZ ;  /* 0x0000008006087890 */ /* 0x000fe4000fffe03f */
[----:B------:R-:W-:Y:S01]  /*1c30*/  UIADD3 UR10, UR7, 0x80, URZ ;  /* 0x00000080070a7890 */ /* 0x000fe2000fffe03f */
[----:B------:R-:W-:Y:S01]  /*1c40*/  UMOV UR9, 0x40000040 ;  /* 0x4000004000097882 */ /* 0x000fe20000000000 */
[----:B------:R-:W-:Y:S01]  /*1c50*/  UMOV UR11, 0x40000040 ;  /* 0x40000040000b7882 */ /* 0x000fe20000000000 */
[----:B------:R-:W-:-:S02]  /*1c60*/  WARPGROUP.DEPBAR.LE gsb0, 0x0 ;  /* 0x00008000000079c5 */ /* 0x000fc40000010000 */
        /* <DEDUP_REMOVED lines=18> */
[----:B------:R-:W-:Y:S01]  /*1d90*/  BPT.TRAP 0x1 ;  /* 0x000000040000795c */ /* 0x000fe20000300000 */
.L_x_27:
[----:B------:R-:W-:-:S13]  /*1da0*/  ISETP.NE.AND P1, PT, R22, RZ, PT ;  /* 0x000000ff1600720c */ /* 0x000fda0003f25270 */
[----:B01----:R-:W-:-:S04]  /*1db0*/  @P1 IMAD R4, R3, 0x8, R6 ;  /* 0x0000000803041824 */ /* 0x003fc800078e0206 */
[----:B------:R-:W-:-:S05]  /*1dc0*/  @P1 VIADD R4, R4, 0x28 ;  /* 0x0000002804041836 */ /* 0x000fca0000000000 */
[----:B------:R-:W-:-:S04]  /*1dd0*/  @P1 PRMT R4, R19, 0x654, R4 ;  /* 0x0000065413041816 */ /* 0x000fc80000000004 */
[----:B------:R0:W-:Y:S01]  /*1de0*/  @P1 SYNCS.ARRIVE.TRANS64.RED.A1T0 RZ, [R4+URZ], RZ ;  /* 0x000000ff04ff19a7 */ /* 0x0001e2000810043f */
[----:B------:R-:W-:-:S13]  /*1df0*/  ISETP.GT.U32.AND P1, PT, R18, 0x1, PT ;  /* 0x000000011200780c */ /* 0x000fda0003f24070 */
[----:B0-----:R-:W-:Y:S05]  /*1e00*/  @P1 BRA `(.L_x_28) ;  /* 0x0000000000041947 */ /* 0x001fea0003800000 */
[----:B------:R-:W-:Y:S01]  /*1e10*/  BPT.TRAP 0x1 ;  /* 0x000000040000795c */ /* 0x000fe20000300000 */
.L_x_28:
[----:B------:R-:W-:Y:S01]  /*1e20*/  UIADD3 UR5, UR5, 0x1, URZ ;  /* 0x0000000105057890 */ /* 0x000fe2000fffe03f */
[C---:B------:R-:W-:Y:S01]  /*1e30*/  ISETP.GT.AND P2, PT, R0.reuse, 0x1, PT ;  /* 0x000000010000780c */ /* 0x040fe20003f44270 */
[----:B------:R-:W-:Y:S02]  /*1e40*/  VIADD R3, R3, 0x1 ;  /* 0x0000000103037836 */ /* 0x000fe40000000000 */
[----:B------:R-:W-:Y:S01]  /*1e50*/  UISETP.NE.AND UP0, UPT, UR5, 0x5, UPT ;  /* 0x000000050500788c */ /* 0x000fe2000bf05270 */
[----:B------:R-:W-:Y:S02]  /*1e60*/  VIADD R0, R0, 0xffffffff ;  /* 0xffffffff00007836 */ /* 0x000fe40000000000 */
[C---:B------:R-:W-:Y:S01]  /*1e70*/  ISETP.NE.AND P1, PT, R3.reuse, 0x5, PT ;  /* 0x000000050300780c */ /* 0x040fe20003f25270 */
[----:B------:R-:W-:Y:S02]  /*1e80*/  USEL UR6, URZ, 0x1, UP0 ;  /* 0x000000013f067887 */ /* 0x000fe40008000000 */
[----:B------:R-:W-:Y:S01]  /*1e90*/  USEL UR5, UR5, URZ, UP0 ;  /* 0x0000003f05057287 */ /* 0x000fe20008000000 */
[----:B------:R-:W-:-:S03]  /*1ea0*/  SEL R3, R3, RZ, P1 ;  /* 0x000000ff03037207 */ /* 0x000fc60000800000 */
[----:B------:R-:W-:Y:S01]  /*1eb0*/  LOP3.LUT R7, R7, UR6, RZ, 0x3c, !PT ;  /* 0x0000000607077c12 */ /* 0x000fe2000f8e3cff */
[----:B------:R-:W-:Y:S07]  /*1ec0*/  @P2 BRA `(.L_x_29) ;  /* 0xfffffff800f82947 */ /* 0x000fee000383ffff */
.L_x_22:
[----:B01----:R-:W0:Y:S02]  /*1ed0*/  LDC R0, c[0x0][0x28c] ;  /* 0x0000a300ff007b82 */ /* 0x003e240000000800 */
[----:B0-----:R-:W-:-:S13]  /*1ee0*/  ISETP.GE.AND P1, PT, R0, 0x1, PT ;  /* 0x000000010000780c */ /* 0x001fda0003f26270 */
[----:B------:R-:W-:Y:S05]  /*1ef0*/  @!P1 BRA `(.L_x_30) ;  /* 0x0000000000449947 */ /* 0x000fea0003800000 */
[----:B------:R-:W-:Y:S05]  /*1f00*/  @!P0 BRA `(.L_x_31) ;  /* 0x0000000000048947 */ /* 0x000fea0003800000 */
[----:B------:R-:W-:Y:S01]  /*1f10*/  BPT.TRAP 0x1 ;  /* 0x000000040000795c */ /* 0x000fe20000300000 */
.L_x_31:
[----:B------:R-:W-:-:S13]  /*1f20*/  ISETP.NE.AND P0, PT, R22, RZ, PT ;  /* 0x000000ff1600720c */ /* 0x000fda0003f05270 */
[----:B------:R-:W-:-:S05]  /*1f30*/  VOTEU.ANY UP0, P0 ;  /* 0x00000000003f7886 */ /* 0x000fca0000000100 */
[----:B------:R-:W-:-:S06]  /*1f40*/  @UP0 UIADD3 UR4, UR44, UR42, URZ ;  /* 0x0000002a2c040290 */ /* 0x000fcc000fffe03f */
[----:B------:R-:W-:Y:S02]  /*1f50*/  IMAD.U32 R4, RZ, RZ, UR4 ;  /* 0x00000004ff047e24 */ /* 0x000fe4000f8e00ff */
[----:B------:R-:W-:Y:S02]  /*1f60*/  IMAD.U32 R3, RZ, RZ, UR4 ;  /* 0x00000004ff037e24 */ /* 0x000fe4000f8e00ff */
[----:B------:R-:W-:-:S05]  /*1f70*/  @P0 IMAD.WIDE.U32 R4, R4, -0x33333333, RZ ;  /* 0xcccccccd04040825 */ /* 0x000fca00078e00ff */
[----:B------:R-:W-:-:S05]  /*1f80*/  @P0 SHF.R.U32.HI R0, RZ, 0x2, R5 ;  /* 0x00000002ff000819 */ /* 0x000fca0000011605 */
[----:B------:R-:W-:-:S04]  /*1f90*/  @P0 IMAD R0, R0, -0x5, R3 ;  /* 0xfffffffb00000824 */ /* 0x000fc800078e0203 */
[----:B------:R-:W-:-:S04]  /*1fa0*/  @P0 IMAD R0, R0, 0x8, R6 ;  /* 0x0000000800000824 */ /* 0x000fc800078e0206 */
[----:B------:R-:W-:-:S05]  /*1fb0*/  @P0 VIADD R0, R0, 0x28 ;  /* 0x0000002800000836 */ /* 0x000fca0000000000 */
[----:B------:R-:W-:-:S04]  /*1fc0*/  @P0 PRMT R0, R19, 0x654, R0 ;  /* 0x0000065413000816 */ /* 0x000fc80000000000 */
[----:B------:R0:W-:Y:S01]  /*1fd0*/  @P0 SYNCS.ARRIVE.TRANS64.RED.A1T0 RZ, [R0+URZ], RZ ;  /* 0x000000ff00ff09a7 */ /* 0x0001e2000810043f */
[----:B------:R-:W-:-:S13]  /*1fe0*/  ISETP.GT.U32.AND P0, PT, R18, 0x1, PT ;  /* 0x000000011200780c */ /* 0x000fda0003f04070 */
[----:B0-----:R-:W-:Y:S05]  /*1ff0*/  @P0 BRA `(.L_x_30) ;  /* 0x0000000000040947 */ /* 0x001fea0003800000 */
[----:B------:R-:W-:Y:S01]  /*2000*/  BPT.TRAP 0x1 ;  /* 0x000000040000795c */ /* 0x000fe20000300000 */
.L_x_30:
[----:B------:R-:W-:Y:S01]  /*2010*/  IMAD.SHL.U32 R100, R100, 0x80, RZ ;  /* 0x0000008064647824 */ /* 0x000fe200078e00ff */
[----:B------:R-:W-:Y:S01]  /*2020*/  UIADD3 UR42, UR43, UR42, URZ ;  /* 0x0000002a2b2a7290 */ /* 0x000fe2000fffe03f */
[----:B------:R-:W-:Y:S01]  /*2030*/  SHF.R.S32.HI R11, RZ, 0x1f, R101 ;  /* 0x0000001fff0b7819 */ /* 0x000fe20000011465 */
[----:B------:R-:W-:Y:S01]  /*2040*/  UISETP.GE.U32.AND UP1, UPT, UR43, 0x5, UPT ;  /* 0x000000052b00788c */ /* 0x000fe2000bf26070 */
[----:B------:R-:W-:Y:S01]  /*2050*/  IMAD.SHL.U32 R6, R103, 0x80, RZ ;  /* 0x0000008067067824 */ /* 0x000fe200078e00ff */
[----:B------:R-:W-:Y:S01]  /*2060*/  ULDC UR7, c[0x0][0x288] ;  /* 0x0000a20000077ab9 */ /* 0x000fe20000000800 */
[C---:B------:R-:W-:Y:S01]  /*2070*/  LOP3.LUT R8, R100.reuse, 0x6, R95, 0xf8, !PT ;  /* 0x0000000664087812 */ /* 0x040fe200078ef85f */
[----:B------:R-:W-:Y:S01]  /*2080*/  UISETP.GT.U32.AND UP0, UPT, UR42, 0x4, UPT ;  /* 0x000000042a00788c */ /* 0x000fe2000bf04070 */
[----:B------:R-:W-:Y:S01]  /*2090*/  ISETP.GE.AND P0, PT, R100, UR7, PT ;  /* 0x0000000764007c0c */ /* 0x000fe2000bf06270 */
[----:B------:R-:W-:Y:S01]  /*20a0*/  ULDC.64 UR4, c[0x0][0x5d0] ;  /* 0x0001740000047ab9 */ /* 0x000fe20000000a00 */
[--C-:B------:R-:W-:Y:S01]  /*20b0*/  SHF.R.S32.HI R9, RZ, 0x1f, R8.reuse ;  /* 0x0000001fff097819 */ /* 0x100fe20000011408 */
[----:B------:R-:W-:Y:S01]  /*20c0*/  ULDC UR10, c[0x0][0x284] ;  /* 0x0000a100000a7ab9 */ /* 0x000fe20000000800 */
[----:B------:R-:W-:Y:S01]  /*20d0*/  IMAD R0, R11, UR4, RZ ;  /* 0x000000040b007c24 */ /* 0x000fe2000f8e02ff */
[----:B------:R-:W-:Y:S01]  /*20e0*/  UISETP.LT.U32.AND UP0, UPT, UR43, 0x5, UP0 ;  /* 0x000000052b00788c */ /* 0x000fe20008701070 */
[----:B------:R-:W-:Y:S01]  /*20f0*/  ISETP.GE.OR P0, PT, R6, UR10, P0 ;  /* 0x0000000a06007c0c */ /* 0x000fe20008706670 */
[----:B------:R-:W-:Y:S01]  /*2100*/  IMAD.WIDE.U32 R4, R101, UR4, R8 ;  /* 0x0000000465047c25 */ /* 0x000fe2000f8e0008 */
[----:B------:R-:W-:Y:S01]  /*2110*/  ULDC.64 UR8, c[0x0][0x5c8] ;  /* 0x0001720000087ab9 */ /* 0x000fe20000000a00 */
[----:B------:R-:W-:-:S02]  /*2120*/  USEL UR6, URZ, 0x1, !UP0 ;  /* 0x000000013f067887 */ /* 0x000fc4000c000000 */
[----:B------:R-:W-:Y:S01]  /*2130*/  IMAD R3, R101, UR5, R0 ;  /* 0x0000000565037c24 */ /* 0x000fe2000f8e0200 */
[----:B------:R-:W-:Y:S01]  /*2140*/  @UP1 UIMAD.WIDE.U32 UR4, UR42, -0x33333333, URZ ;  /* 0xcccccccd2a0418a5 */ /* 0x000fe2000f8e003f */
[----:B------:R-:W-:Y:S01]  /*2150*/  IMAD.WIDE R104, R103, 0x80, R88 ;  /* 0x0000008067687825 */ /* 0x000fe200078e0258 */
[----:B------:R-:W-:Y:S02]  /*2160*/  ULOP3.LUT UR40, UR40, UR6, URZ, 0x3c, !UPT ;  /* 0x0000000628287292 */ /* 0x000fe4000f8e3c3f */
[----:B------:R-:W-:Y:S01]  /*2170*/  @UP1 USHF.R.U32.HI UR4, URZ, 0x2, UR5 ;  /* 0x000000023f041899 */ /* 0x000fe20008011605 */
[----:B------:R-:W-:Y:S02]  /*2180*/  IMAD.IADD R5, R5, 0x1, R3 ;  /* 0x0000000105057824 */ /* 0x000fe400078e0203 */
[----:B------:R-:W-:Y:S01]  /*2190*/  IMAD R3, R105, UR8, RZ ;  /* 0x0000000869037c24 */ /* 0x000fe2000f8e02ff */
[----:B------:R-:W-:Y:S01]  /*21a0*/  @UP1 ULOP3.LUT UR40, UR40, 0x1, UR4, 0x78, !UPT ;  /* 0x0000000128281892 */ /* 0x000fe2000f8e7804 */
[----:B------:R-:W-:-:S04]  /*21b0*/  IMAD.WIDE.U32 R106, R104, UR8, R4 ;  /* 0x00000008686a7c25 */ /* 0x000fc8000f8e0004 */
[----:B------:R-:W-:Y:S02]  /*21c0*/  IMAD R7, R104, UR9, R3 ;  /* 0x0000000968077c24 */ /* 0x000fe4000f8e0203 */
[----:B------:R-:W-:Y:S01]  /*21d0*/  IMAD.MOV.U32 R0, RZ, RZ, -0x1 ;  /* 0xffffffffff007424 */ /* 0x000fe200078e00ff */
[----:B------:R-:W-:Y:S06]  /*21e0*/  @P0 BRA `(.L_x_32) ;  /* 0x00000040001c0947 */ /* 0x000fec0003800000 */
[----:B-----5:R-:W-:Y:S01]  /*21f0*/  FSETP.NEU.AND P0, PT, R90, RZ, PT ;  /* 0x000000ff5a00720b */ /* 0x020fe20003f0d000 */
[----:B------:R-:W-:Y:S01]  /*2200*/  IMAD.IADD R4, R94, 0x1, -R100 ;  /* 0x000000015e047824 */ /* 0x000fe200078e0a64 */
[----:B------:R-:W-:Y:S01]  /*2210*/  BSSY B0, `(.L_x_32) ;  /* 0x0000404000007945 */ /* 0x000fe20003800000 */
[----:B------:R-:W-:Y:S02]  /*2220*/  IMAD.IADD R3, R99, 0x1, -R6 ;  /* 0x0000000163037824 */ /* 0x000fe400078e0a06 */
[----:B------:R-:W-:Y:S01]  /*2230*/  IMAD.IADD R103, R107, 0x1, R7 ;  /* 0x000000016b677824 */ /* 0x000fe200078e0207 */
[----:B------:R-:W-:-:S04]  /*2240*/  ISETP.GT.AND P2, PT, R4, RZ, PT ;  /* 0x000000ff0400720c */ /* 0x000fc80003f44270 */
[----:B------:R-:W-:-:S03]  /*2250*/  ISETP.GT.AND P1, PT, R3, RZ, P2 ;  /* 0x000000ff0300720c */ /* 0x000fc60001724270 */
[----:B------:R-:W-:Y:S10]  /*2260*/  @!P0 BRA `(.L_x_33) ;  /* 0x0000002c00288947 */ /* 0x000ff40003800000 */
[----:B------:R-:W0:Y:S01]  /*2270*/  LDC.64 R110, c[0x0][0x5b8] ;  /* 0x00016e00ff6e7b82 */ /* 0x000e220000000a00 */
[----:B------:R-:W-:-:S07]  /*2280*/  ULDC.64 UR4, c[0x0][0x5c0] ;  /* 0x0001700000047ab9 */ /* 0x000fce0000000a00 */
[----:B------:R-:W1:Y:S08]  /*2290*/  LDC.64 R112, c[0x0][0x5b0] ;  /* 0x00016c00ff707b82 */ /* 0x000e700000000a00 */
[----:B------:R-:W2:Y:S01]  /*22a0*/  LDC.64 R114, c[0x0][0x5a8] ;  /* 0x00016a00ff727b82 */ /* 0x000ea20000000a00 */
[-C--:B0-----:R-:W-:Y:S02]  /*22b0*/  IMAD R6, R11, R110.reuse, RZ ;  /* 0x0000006e0b067224 */ /* 0x081fe400078e02ff */
[----:B------:R-:W-:-:S04]  /*22c0*/  IMAD.WIDE.U32 R108, R101, R110, R8 ;  /* 0x0000006e656c7225 */ /* 0x000fc800078e0008 */
[----:B------:R-:W-:Y:S02]  /*22d0*/  IMAD R107, R101, R111, R6 ;  /* 0x0000006f656b7224 */ /* 0x000fe400078e0206 */
[-C--:B-1----:R-:W-:Y:S02]  /*22e0*/  IMAD R5, R105, R112.reuse, RZ ;  /* 0x0000007069057224 */ /* 0x082fe400078e02ff */
[----:B------:R-:W-:Y:S02]  /*22f0*/  IMAD.IADD R13, R109, 0x1, R107 ;  /* 0x000000016d0d7824 */ /* 0x000fe400078e026b */
[----:B------:R-:W-:Y:S02]  /*2300*/  IMAD.MOV.U32 R12, RZ, RZ, R108 ;  /* 0x000000ffff0c7224 */ /* 0x000fe400078e006c */
[C---:B------:R-:W-:Y:S02]  /*2310*/  IMAD R111, R104.reuse, R113, R5 ;  /* 0x00000071686f7224 */ /* 0x040fe400078e0205 */
[----:B------:R-:W-:-:S04]  /*2320*/  IMAD.WIDE.U32 R6, R104, R112, R12 ;  /* 0x0000007068067225 */ /* 0x000fc800078e000c */
[----:B------:R-:W-:Y:S01]  /*2330*/  IMAD.IADD R5, R7, 0x1, R111 ;  /* 0x0000000107057824 */ /* 0x000fe200078e026f */
[----:B--2---:R-:W-:-:S04]  /*2340*/  LEA R14, P0, R6, R114, 0x1 ;  /* 0x00000072060e7211 */ /* 0x004fc800078008ff */
[----:B------:R-:W-:-:S05]  /*2350*/  LEA.HI.X R15, R6, R115, R5, 0x1, P0 ;  /* 0x00000073060f7211 */ /* 0x000fca00000f0c05 */
[----:B------:R0:W2:Y:S01]  /*2360*/  @P1 LDG.E.LTC128B.U16 R5, desc[UR36][R14.64] ;  /* 0x000000240e051981 */ /* 0x0000a2000c1e1520 */
[----:B------:R-:W-:Y:S01]  /*2370*/  LEA R10, P0, R106, UR4, 0x1 ;  /* 0x000000046a0a7c11 */ /* 0x000fe2000f8008ff */
[----:B------:R-:W-:Y:S01]  /*2380*/  IMAD.WIDE.U32 R6, R104, R112, R8 ;  /* 0x0000007068067225 */ /* 0x000fe200078e0008 */
[----:B------:R-:W-:Y:S03]  /*2390*/  BSSY B1, `(.L_x_34) ;  /* 0x0000012000017945 */ /* 0x000fe60003800000 */
[----:B------:R-:W-:Y:S02]  /*23a0*/  IMAD.IADD R7, R111, 0x1, R7 ;  /* 0x000000016f077824 */ /* 0x000fe400078e0207 */
[----:B------:R-:W-:Y:S01]  /*23b0*/  IMAD.WIDE.U32 R20, R101, R110, R6 ;  /* 0x0000006e65147225 */ /* 0x000fe200078e0006 */
[----:B0-----:R-:W-:-:S03]  /*23c0*/  SHF.L.U64.HI R15, R112, 0x3, R113 ;  /* 0x00000003700f7819 */ /* 0x001fc60000010271 */
[----:B------:R-:W-:Y:S01]  /*23d0*/  IMAD.IADD R7, R107, 0x1, R21 ;  /* 0x000000016b077824 */ /* 0x000fe200078e0215 */
[----:B------:R-:W-:Y:S01]  /*23e0*/  LEA R6, P4, R20, R114, 0x1 ;  /* 0x0000007214067211 */ /* 0x000fe200078808ff */
[----:B------:R-:W-:-:S03]  /*23f0*/  IMAD.SHL.U32 R14, R112, 0x8, RZ ;  /* 0x00000008700e7824 */ /* 0x000fc600078e00ff */
[----:B------:R-:W-:Y:S01]  /*2400*/  LEA.HI.X R7, R20, R115, R7, 0x1, P4 ;  /* 0x0000007314077211 */ /* 0x000fe200020f0c07 */
[----:B--2---:R-:W-:-:S05]  /*2410*/  HADD2.F32 R11, -RZ, R5.H0_H0 ;  /* 0x20000005ff0b7230 */ /* 0x004fca0000004100 */
[----:B------:R-:W-:-:S04]  /*2420*/  FMUL R11, R11, R90 ;  /* 0x0000005a0b0b7220 */ /* 0x000fc80000400000 */
[----:B------:R-:W-:Y:S01]  /*2430*/  FFMA R24, R24, R23, R11 ;  /* 0x0000001718187223 */ /* 0x000fe2000000000b */
[----:B------:R-:W-:Y:S02]  /*2440*/  LEA.HI.X R11, R106, UR5, R103, 0x1, P0 ;  /* 0x000000056a0b7c11 */ /* 0x000fe400080f0c67 */
[----:B------:R-:W-:Y:S02]  /*2450*/  ISETP.GT.AND P0, PT, R4, 0x1, PT ;  /* 0x000000010400780c */ /* 0x000fe40003f04270 */
[----:B------:R-:W-:Y:S02]  /*2460*/  F2FP.F16.F32.PACK_AB R24, RZ, R24 ;  /* 0x00000018ff18723e */ /* 0x000fe400000000ff */
[----:B------:R-:W-:-:S03]  /*2470*/  ISETP.GT.AND P3, PT, R3, RZ, P0 ;  /* 0x000000ff0300720c */ /* 0x000fc60000764270 */
[----:B------:R0:W-:Y:S10]  /*2480*/  @P1 STG.E.U16 desc[UR36][R10.64], R24 ;  /* 0x000000180a001986 */ /* 0x0001f4000c101524 */
[----:B------:R-:W-:Y:S05]  /*2490*/  @!P3 BRA `(.L_x_35) ;  /* 0x000000000004b947 */ /* 0x000fea0003800000 */
[----:B------:R1:W5:Y:S02]  /*24a0*/  LDG.E.LTC128B.U16 R5, desc[UR36][R6.64+0x2] ;  /* 0x0000022406057981 */ /* 0x000364000c1e1520 */
.L_x_35:
[----:B------:R-:W-:Y:S05]  /*24b0*/  BSYNC B1 ;  /* 0x0000000000017941 */ /* 0x000fea0003800000 */
.L_x_34:
[----:B-----5:R-:W-:Y:S01]  /*24c0*/  HADD2.F32 R103, -RZ, R5.H0_H0 ;  /* 0x20000005ff677230 */ /* 0x020fe20000004100 */
[----:B------:R-:W-:Y:S01]  /*24d0*/  ISETP.GT.AND P2, PT, R3, 0x8, P2 ;  /* 0x000000080300780c */ /* 0x000fe20001744270 */
[----:B------:R-:W-:Y:S01]  /*24e0*/  IMAD.WIDE.U32 R20, R104, R112, R14 ;  /* 0x0000007068147225 */ /* 0x000fe200078e000e */
[----:B0-----:R-:W-:-:S03]  /*24f0*/  PRMT R24, R5, 0x7610, R24 ;  /* 0x0000761005187816 */ /* 0x001fc60000000018 */
[----:B------:R-:W-:Y:S01]  /*2500*/  FMUL R12, R103, R90 ;  /* 0x0000005a670c7220 */ /* 0x000fe20000400000 */
[----:B------:R-:W-:Y:S01]  /*2510*/  IMAD.IADD R111, R111, 0x1, R21 ;  /* 0x000000016f6f7824 */ /* 0x000fe200078e0215 */
[----:B------:R-:W-:Y:S02]  /*2520*/  IADD3 R108, P1, R108, R20, RZ ;  /* 0x000000146c6c7210 */ /* 0x000fe40007f3e0ff */
[----:B------:R-:W-:-:S03]  /*2530*/  FFMA R12, R25, R23, R12 ;  /* 0x00000017190c7223 */ /* 0x000fc6000000000c */
[----:B------:R-:W-:Y:S01]  /*2540*/  IMAD.X R13, R111, 0x1, R13, P1 ;  /* 0x000000016f0d7824 */ /* 0x000fe200008e060d */
[C---:B------:R-:W-:Y:S02]  /*2550*/  LEA R14, P1, R108.reuse, R114, 0x1 ;  /* 0x000000726c0e7211 */ /* 0x040fe400078208ff */
[----:B------:R-:W-:Y:S02]  /*2560*/  F2FP.F16.F32.PACK_AB R12, RZ, R12 ;  /* 0x0000000cff0c723e */ /* 0x000fe400000000ff */
[----:B------:R-:W-:Y:S02]  /*2570*/  LEA.HI.X R15, R108, R115, R13, 0x1, P1 ;  /* 0x000000736c0f7211 */ /* 0x000fe400008f0c0d */
[----:B------:R-:W-:-:S05]  /*2580*/  PRMT R21, R12, 0x7610, R21 ;  /* 0x000076100c157816 */ /* 0x000fca0000000015 */
[----:B------:R0:W-:Y:S04]  /*2590*/  @P3 STG.E.U16 desc[UR36][R10.64+0x2], R21 ;  /* 0x000002150a003986 */ /* 0x0001e8000c101524 */
[----:B------:R-:W2:Y:S01]  /*25a0*/  @P2 LDG.E.LTC128B.U16 R24, desc[UR36][R14.64] ;  /* 0x000000240e182981 */ /* 0x000ea2000c1e1520 */
[----:B------:R-:W-:Y:S01]  /*25b0*/  IADD3 R20, P1, R8, R20, RZ ;  /* 0x0000001408147210 */ /* 0x000fe20007f3e0ff */
[----:B------:R-:W-:Y:S01]  /*25c0*/  BSSY B1, `(.L_x_36) ;  /* 0x0000011000017945 */ /* 0x000fe20003800000 */
[----:B------:R-:W-:Y:S02]  /*25d0*/  SHF.L.U64.HI R13, R91, 0x1, R92 ;  /* 0x000000015b0d7819 */ /* 0x000fe4000001025c */
[----:B------:R-:W-:Y:S01]  /*25e0*/  ISETP.GT.AND P0, PT, R3, 0x8, P0 ;  /* 0x000000080300780c */ /* 0x000fe20000704270 */
[----:B0-----:R-:W-:Y:S01]  /*25f0*/  IMAD.X R21, R9, 0x1, R111, P1 ;  /* 0x0000000109157824 */ /* 0x001fe200008e066f */
[----:B------:R-:W-:Y:S01]  /*2600*/  LEA R12, P1, R91, R10, 0x1 ;  /* 0x0000000a5b0c7211 */ /* 0x000fe200078208ff */
[----:B------:R-:W-:-:S04]  /*2610*/  IMAD.WIDE.U32 R20, R101, R110, R20 ;  /* 0x0000006e65147225 */ /* 0x000fc800078e0014 */
[----:B------:R-:W-:Y:S01]  /*2620*/  IMAD.X R13, R13, 0x1, R11, P1 ;  /* 0x000000010d0d7824 */ /* 0x000fe200008e060b */
[----:B------:R-:W-:Y:S01]  /*2630*/  LEA R8, P3, R20, R114, 0x1 ;  /* 0x0000007214087211 */ /* 0x000fe200078608ff */
[----:B------:R-:W-:-:S05]  /*2640*/  IMAD.IADD R9, R107, 0x1, R21 ;  /* 0x000000016b097824 */ /* 0x000fca00078e0215 */
[----:B------:R-:W-:Y:S01]  /*2650*/  LEA.HI.X R9, R20, R115, R9, 0x1, P3 ;  /* 0x0000007314097211 */ /* 0x000fe200018f0c09 */
[----:B--2---:R-:W-:-:S05]  /*2660*/  HADD2.F32 R5, -RZ, R24.H0_H0 ;  /* 0x20000018ff057230 */ /* 0x004fca0000004100 */
[----:B------:R-:W-:-:S04]  /*2670*/  FMUL R5, R5, R90 ;  /* 0x0000005a05057220 */ /* 0x000fc80000400000 */
[----:B------:R-:W-:-:S05]  /*2680*/  FFMA R5, R26, R23, R5 ;  /* 0x000000171a057223 */ /* 0x000fca0000000005 */
[----:B------:R-:W-:-:S05]  /*2690*/  F2FP.F16.F32.PACK_AB R5, RZ, R5 ;  /* 0x00000005ff05723e */ /* 0x000fca00000000ff */
[----:B------:R0:W-:Y:S01]  /*26a0*/  @P2 STG.E.U16 desc[UR36][R12.64], R5 ;  /* 0x000000050c002986 */ /* 0x0001e2000c101524 */
[----:B------:R-:W-:Y:S05]  /*26b0*/  @!P0 BRA `(.L_x_37) ;  /* 0x0000000000048947 */ /* 0x000fea0003800000 */
[----:B------:R2:W5:Y:S02]  /*26c0*/  LDG.E.LTC128B.U16 R24, desc[UR36][R8.64+0x2] ;  /* 0x0000022408187981 */ /* 0x000564000c1e1520 */
.L_x_37:
[----:B------:R-:W-:Y:S05]  /*26d0*/  BSYNC B1 ;  /* 0x0000000000017941 */ /* 0x000fea0003800000 */
.L_x_36:
[----:B0----5:R-:W-:Y:S01]  /*26e0*/  HADD2.F32 R5, -RZ, R24.H0_H0 ;  /* 0x20000018ff057230 */ /* 0x021fe20000004100 */
[----:B------:R-:W-:Y:S01]  /*26f0*/  ISETP.GT.AND P1, PT, R4, 0x8, PT ;  /* 0x000000080400780c */ /* 0x000fe20003f24270 */
[----:B------:R-:W-:Y:S03]  /*2700*/  BSSY B1, `(.L_x_38) ;  /* 0x0000008000017945 */ /* 0x000fe60003800000 */
[----:B------:R-:W-:Y:S01]  /*2710*/  FMUL R14, R5, R90 ;  /* 0x0000005a050e7220 */ /* 0x000fe20000400000 */
[----:B------:R-:W-:-:S03]  /*2720*/  ISETP.GT.AND P2, PT, R3, RZ, P1 ;  /* 0x000000ff0300720c */ /* 0x000fc60000f44270 */
[----:B------:R-:W-:-:S05]  /*2730*/  FFMA R14, R27, R23, R14 ;  /* 0x000000171b0e7223 */ /* 0x000fca000000000e */
[----:B------:R-:W-:-:S05]  /*2740*/  F2FP.F16.F32.PACK_AB R14, RZ, R14 ;  /* 0x0000000eff0e723e */ /* 0x000fca00000000ff */
[----:B------:R0:W-:Y:S01]  /*2750*/  @P0 STG.E.U16 desc[UR36][R12.64+0x2], R14 ;  /* 0x0000020e0c000986 */ /* 0x0001e2000c101524 */
[----:B------:R-:W-:Y:S05]  /*2760*/  @!P2 BRA `(.L_x_39) ;  /* 0x000000000004a947 */ /* 0x000fea0003800000 */
[----:B------:R3:W5:Y:S02]  /*2770*/  LDG.E.LTC128B.U16 R24, desc[UR36][R6.64+0x10] ;  /* 0x0000102406187981 */ /* 0x000764000c1e1520 */
.L_x_39:
[----:B------:R-:W-:Y:S05]  /*2780*/  BSYNC B1 ;  /* 0x0000000000017941 */ /* 0x000fea0003800000 */
.L_x_38:
[----:B-----5:R-:W-:Y:S01]  /*2790*/  HADD2.F32 R5, -RZ, R24.H0_H0 ;  /* 0x20000018ff057230 */ /* 0x020fe20000004100 */
        /* <DEDUP_REMOVED lines=9> */
.L_x_41:
[----:B------:R-:W-:Y:S05]  /*2830*/  BSYNC B1 ;  /* 0x0000000000017941 */ /* 0x000fea0003800000 */
.L_x_40:
[----:B----45:R-:W-:Y:S01]  /*2840*/  HADD2.F32 R5, -RZ, R24.H0_H0 ;  /* 0x20000018ff057230 */ /* 0x030fe20000004100 */
[----:B------:R-:W-:Y:S01]  /*2850*/  ISETP.GT.AND P1, PT, R3, 0x8, P1 ;  /* 0x000000080300780c */ /* 0x000fe20000f24270 */
[----:B------:R-:W-:Y:S03]  /*2860*/  BSSY B1, `(.L_x_42) ;  /* 0x0000007000017945 */ /* 0x000fe60003800000 */
[----:B0-----:R-:W-:-:S04]  /*2870*/  FMUL R14, R5, R90 ;  /* 0x0000005a050e7220 */ /* 0x001fc80000400000 */
[----:B------:R-:W-:-:S05]  /*2880*/  FFMA R14, R29, R23, R14 ;  /* 0x000000171d0e7223 */ /* 0x000fca000000000e */
[----:B------:R-:W-:-:S05]  /*2890*/  F2FP.F16.F32.PACK_AB R14, RZ, R14 ;  /* 0x0000000eff0e723e */ /* 0x000fca00000000ff */
[----:B------:R0:W-:Y:S01]  /*28a0*/  @P3 STG.E.U16 desc[UR36][R10.64+0x12], R14 ;  /* 0x0000120e0a003986 */ /* 0x0001e2000c101524 */
[----:B------:R-:W-:Y:S05]  /*28b0*/  @!P1 BRA `(.L_x_43) ;  /* 0x0000000000049947 */ /* 0x000fea0003800000 */
[----:B------:R4:W5:Y:S02]  /*28c0*/  LDG.E.LTC128B.U16 R24, desc[UR36][R8.64+0x10] ;  /* 0x0000102408187981 */ /* 0x000964000c1e1520 */
.L_x_43:
[----:B------:R-:W-:Y:S05]  /*28d0*/  BSYNC B1 ;  /* 0x0000000000017941 */ /* 0x000fea0003800000 */
.L_x_42:
[----:B-----5:R-:W-:Y:S01]  /*28e0*/  HADD2.F32 R5, -RZ, R24.H0_H0 ;  /* 0x20000018ff057230 */ /* 0x020fe20000004100 */
[----:B------:R-:W-:Y:S01]  /*28f0*/  ISETP.GT.AND P0, PT, R3, 0x8, P0 ;  /* 0x000000080300780c */ /* 0x000fe20000704270 */
[----:B------:R-:W-:Y:S03]  /*2900*/  BSSY B1, `(.L_x_44) ;  /* 0x0000007000017945 */ /* 0x000fe60003800000 */
[----:B------:R-:W-:-:S04]  /*2910*/  FMUL R5, R5, R90 ;  /* 0x0000005a05057220 */ /* 0x000fc80000400000 */
[----:B------:R-:W-:-:S05]  /*2920*/  FFMA R5, R30, R23, R5 ;  /* 0x000000171e057223 */ /* 0x000fca0000000005 */
[----:B------:R-:W-:-:S05]  /*2930*/  F2FP.F16.F32.PACK_AB R5, RZ, R5 ;  /* 0x00000005ff05723e */ /* 0x000fca00000000ff */
[----:B------:R0:W-:Y:S01]  /*2940*/  @P1 STG.E.U16 desc[UR36][R12.64+0x10], R5 ;  /* 0x000010050c001986 */ /* 0x0001e2000c101524 */
[----:B------:R-:W-:Y:S05]  /*2950*/  @!P0 BRA `(.L_x_45) ;  /* 0x0000000000048947 */ /* 0x000fea0003800000 */
[----:B------:R0:W5:Y:S02]  /*2960*/  LDG.E.LTC128B.U16 R24, desc[UR36][R8.64+0x12] ;  /* 0x0000122408187981 */ /* 0x000164000c1e1520 */
.L_x_45:
[----:B------:R-:W-:Y:S05]  /*2970*/  BSYNC B1 ;  /* 0x0000000000017941 */ /* 0x000fea0003800000 */
.L_x_44:
        /* <DEDUP_REMOVED lines=10> */
.L_x_47:
[----:B------:R-:W-:Y:S05]  /*2a20*/  BSYNC B1 ;  /* 0x0000000000017941 */ /* 0x000fea0003800000 */
.L_x_46:
        /* <DEDUP_REMOVED lines=10> */
.L_x_49:
[----:B------:R-:W-:Y:S05]  /*2ad0*/  BSYNC B1 ;  /* 0x0000000000017941 */ /* 0x000fea0003800000 */
.L_x_48:
[----:B0----5:R-:W-:Y:S01]  /*2ae0*/  HADD2.F32 R5, -RZ, R24.H0_H0 ;  /* 0x20000018ff057230 */ /* 0x021fe20000004100 */
        /* <DEDUP_REMOVED lines=8> */
.L_x_51:
[----:B------:R-:W-:Y:S05]  /*2b70*/  BSYNC B1 ;  /* 0x0000000000017941 */ /* 0x000fea0003800000 */
.L_x_50:
        /* <DEDUP_REMOVED lines=9> */
.L_x_53:
[----:B------:R-:W-:Y:S05]  /*2c10*/  BSYNC B1 ;  /* 0x0000000000017941 */ /* 0x000fea0003800000 */
.L_x_52:
        /* <DEDUP_REMOVED lines=10> */
.L_x_55:
[----:B------:R-:W-:Y:S05]  /*2cc0*/  BSYNC B1 ;  /* 0x0000000000017941 */ /* 0x000fea0003800000 */
.L_x_54:
        /* <DEDUP_REMOVED lines=10> */
.L_x_57:
[----:B------:R-:W-:Y:S05]  /*2d70*/  BSYNC B1 ;  /* 0x0000000000017941 */ /* 0x000fea0003800000 */
.L_x_56:
        /* <DEDUP_REMOVED lines=9> */
.L_x_59:
[----:B------:R-:W-:Y:S05]  /*2e10*/  BSYNC B1 ;  /* 0x0000000000017941 */ /* 0x000fea0003800000 */
.L_x_58:
        /* <DEDUP_REMOVED lines=9> */
.L_x_61:
[----:B------:R-:W-:Y:S05]  /*2eb0*/  BSYNC B1 ;  /* 0x0000000000017941 */ /* 0x000fea0003800000 */
.L_x_60:
        /* <DEDUP_REMOVED lines=10> */
.L_x_63:
[----:B------:R-:W-:Y:S05]  /*2f60*/  BSYNC B1 ;  /* 0x0000000000017941 */ /* 0x000fea0003800000 */
.L_x_62:
        /* <DEDUP_REMOVED lines=10> */
.L_x_65:
[----:B------:R-:W-:Y:S05]  /*3010*/  BSYNC B1 ;  /* 0x0000000000017941 */ /* 0x000fea0003800000 */
.L_x_64:
        /* <DEDUP_REMOVED lines=9> */
.L_x_67:
[----:B------:R-:W-:Y:S05]  /*30b0*/  BSYNC B1 ;  /* 0x0000000000017941 */ /* 0x000fea0003800000 */
.L_x_66:
        /* <DEDUP_REMOVED lines=9> */
.L_x_69:
[----:B------:R-:W-:Y:S05]  /*3150*/  BSYNC B1 ;  /* 0x0000000000017941 */ /* 0x000fea0003800000 */
.L_x_68:
        /* <DEDUP_REMOVED lines=10> */
.L_x_71:
[----:B------:R-:W-:Y:S05]  /*3200*/  BSYNC B1 ;  /* 0x0000000000017941 */ /* 0x000fea0003800000 */
.L_x_70:
        /* <DEDUP_REMOVED lines=10> */
.L_x_73:
[----:B------:R-:W-:Y:S05]  /*32b0*/  BSYNC B1 ;  /* 0x0000000000017941 */ /* 0x000fea0003800000 */
.L_x_72:
        /* <DEDUP_REMOVED lines=9> */
.L_x_75:
[----:B------:R-:W-:Y:S05]  /*3350*/  BSYNC B1 ;  /* 0x0000000000017941 */ /* 0x000fea0003800000 */
.L_x_74:
        /* <DEDUP_REMOVED lines=9> */
.L_x_77:
[----:B------:R-:W-:Y:S05]  /*33f0*/  BSYNC B1 ;  /* 0x0000000000017941 */ /* 0x000fea0003800000 */
.L_x_76:
        /* <DEDUP_REMOVED lines=10> */
.L_x_79:
[----:B------:R-:W-:Y:S05]  /*34a0*/  BSYNC B1 ;  /* 0x0000000000017941 */ /* 0x000fea0003800000 */
.L_x_78:
        /* <DEDUP_REMOVED lines=10> */
.L_x_81:
[----:B------:R-:W-:Y:S05]  /*3550*/  BSYNC B1 ;  /* 0x0000000000017941 */ /* 0x000fea0003800000 */
.L_x_80:
        /* <DEDUP_REMOVED lines=9> */
.L_x_83:
[----:B------:R-:W-:Y:S05]  /*35f0*/  BSYNC B1 ;  /* 0x0000000000017941 */ /* 0x000fea0003800000 */
.L_x_82:
        /* <DEDUP_REMOVED lines=9> */
.L_x_85:
[----:B------:R-:W-:Y:S05]  /*3690*/  BSYNC B1 ;  /* 0x0000000000017941 */ /* 0x000fea0003800000 */
.L_x_84:
        /* <DEDUP_REMOVED lines=10> */
.L_x_87:
[----:B------:R-:W-:Y:S05]  /*3740*/  BSYNC B1 ;  /* 0x0000000000017941 */ /* 0x000fea0003800000 */
.L_x_86:
        /* <DEDUP_REMOVED lines=10> */
.L_x_89:
[----:B------:R-:W-:Y:S05]  /*37f0*/  BSYNC B1 ;  /* 0x0000000000017941 */ /* 0x000fea0003800000 */
.L_x_88:
        /* <DEDUP_REMOVED lines=9> */
.L_x_91:
[----:B------:R-:W-:Y:S05]  /*3890*/  BSYNC B1 ;  /* 0x0000000000017941 */ /* 0x000fea0003800000 */
.L_x_90:
        /* <DEDUP_REMOVED lines=9> */
.L_x_93:
[----:B------:R-:W-:Y:S05]  /*3930*/  BSYNC B1 ;  /* 0x0000000000017941 */ /* 0x000fea0003800000 */
.L_x_92:
        /* <DEDUP_REMOVED lines=10> */
.L_x_95:
[----:B------:R-:W-:Y:S05]  /*39e0*/  BSYNC B1 ;  /* 0x0000000000017941 */ /* 0x000fea0003800000 */
.L_x_94:
        /* <DEDUP_REMOVED lines=10> */
.L_x_97:
[----:B------:R-:W-:Y:S05]  /*3a90*/  BSYNC B1 ;  /* 0x0000000000017941 */ /* 0x000fea0003800000 */
.L_x_96:
        /* <DEDUP_REMOVED lines=9> */
.L_x_99:
[----:B------:R-:W-:Y:S05]  /*3b30*/  BSYNC B1 ;  /* 0x0000000000017941 */ /* 0x000fea0003800000 */
.L_x_98:
        /* <DEDUP_REMOVED lines=9> */
.L_x_101:
[----:B------:R-:W-:Y:S05]  /*3bd0*/  BSYNC B1 ;  /* 0x0000000000017941 */ /* 0x000fea0003800000 */
.L_x_100:
        /* <DEDUP_REMOVED lines=10> */
.L_x_103:
[----:B------:R-:W-:Y:S05]  /*3c80*/  BSYNC B1 ;  /* 0x0000000000017941 */ /* 0x000fea0003800000 */
.L_x_102:
        /* <DEDUP_REMOVED lines=10> */
.L_x_105:
[----:B------:R-:W-:Y:S05]  /*3d30*/  BSYNC B1 ;  /* 0x0000000000017941 */ /* 0x000fea0003800000 */
.L_x_104:
        /* <DEDUP_REMOVED lines=9> */
.L_x_107:
[----:B------:R-:W-:Y:S05]  /*3dd0*/  BSYNC B1 ;  /* 0x0000000000017941 */ /* 0x000fea0003800000 */
.L_x_106:
        /* <DEDUP_REMOVED lines=9> */
.L_x_109:
[----:B------:R-:W-:Y:S05]  /*3e70*/  BSYNC B1 ;  /* 0x0000000000017941 */ /* 0x000fea0003800000 */
.L_x_108:
        /* <DEDUP_REMOVED lines=10> */
.L_x_111:
[----:B------:R-:W-:Y:S05]  /*3f20*/  BSYNC B1 ;  /* 0x0000000000017941 */ /* 0x000fea0003800000 */
.L_x_110:
        /* <DEDUP_REMOVED lines=10> */
.L_x_113:
[----:B------:R-:W-:Y:S05]  /*3fd0*/  BSYNC B1 ;  /* 0x0000000000017941 */ /* 0x000fea0003800000 */
.L_x_112:
        /* <DEDUP_REMOVED lines=9> */
.L_x_115:
[----:B------:R-:W-:Y:S05]  /*4070*/  BSYNC B1 ;  /* 0x0000000000017941 */ /* 0x000fea0003800000 */
.L_x_114:
        /* <DEDUP_REMOVED lines=9> */
.L_x_117:
[----:B------:R-:W-:Y:S05]  /*4110*/  BSYNC B1 ;  /* 0x0000000000017941 */ /* 0x000fea0003800000 */
.L_x_116:
        /* <DEDUP_REMOVED lines=10> */
.L_x_119:
[----:B------:R-:W-:Y:S05]  /*41c0*/  BSYNC B1 ;  /* 0x0000000000017941 */ /* 0x000fea0003800000 */
.L_x_118:
        /* <DEDUP_REMOVED lines=10> */
.L_x_121:
[----:B------:R-:W-:Y:S05]  /*4270*/  BSYNC B1 ;  /* 0x0000000000017941 */ /* 0x000fea0003800000 */
.L_x_120:
        /* <DEDUP_REMOVED lines=9> */
.L_x_123:
[----:B------:R-:W-:Y:S05]  /*4310*/  BSYNC B1 ;  /* 0x0000000000017941 */ /* 0x000fea0003800000 */
.L_x_122:
        /* <DEDUP_REMOVED lines=9> */
.L_x_125:
[----:B------:R-:W-:Y:S05]  /*43b0*/  BSYNC B1 ;  /* 0x0000000000017941 */ /* 0x000fea0003800000 */
.L_x_124:
        /* <DEDUP_REMOVED lines=10> */
.L_x_127:
[----:B------:R-:W-:Y:S05]  /*4460*/  BSYNC B1 ;  /* 0x0000000000017941 */ /* 0x000fea0003800000 */
.L_x_126:
        /* <DEDUP_REMOVED lines=10> */
.L_x_129:
[----:B------:R-:W-:Y:S05]  /*4510*/  BSYNC B1 ;  /* 0x0000000000017941 */ /* 0x000fea0003800000 */
.L_x_128:
        /* <DEDUP_REMOVED lines=9> */
.L_x_131:
[----:B------:R-:W-:Y:S05]  /*45b0*/  BSYNC B1 ;  /* 0x0000000000017941 */ /* 0x000fea0003800000 */
.L_x_130:
        /* <DEDUP_REMOVED lines=9> */
.L_x_133:
[----:B------:R-:W-:Y:S05]  /*4650*/  BSYNC B1 ;  /* 0x0000000000017941 */ /* 0x000fea0003800000 */
.L_x_132:
        /* <DEDUP_REMOVED lines=10> */
.L_x_135:
[----:B------:R-:W-:Y:S05]  /*4700*/  BSYNC B1 ;  /* 0x0000000000017941 */ /* 0x000fea0003800000 */
.L_x_134:
        /* <DEDUP_REMOVED lines=10> */
.L_x_137:
[----:B------:R-:W-:Y:S05]  /*47b0*/  BSYNC B1 ;  /* 0x0000000000017941 */ /* 0x000fea0003800000 */
.L_x_136:
        /* <DEDUP_REMOVED lines=9> */
.L_x_139:
[----:B------:R-:W-:Y:S05]  /*4850*/  BSYNC B1 ;  /* 0x0000000000017941 */ /* 0x000fea0003800000 */
.L_x_138:
        /* <DEDUP_REMOVED lines=9> */
.L_x_141:
[----:B------:R-:W-:Y:S05]  /*48f0*/  BSYNC B1 ;  /* 0x0000000000017941 */ /* 0x000fea0003800000 */
.L_x_140:
        /* <DEDUP_REMOVED lines=10> */
.L_x_143:
[----:B------:R-:W-:Y:S05]  /*49a0*/  BSYNC B1 ;  /* 0x0000000000017941 */ /* 0x000fea0003800000 */
.L_x_142:
        /* <DEDUP_REMOVED lines=10> */
.L_x_145:
[----:B------:R-:W-:Y:S05]  /*4a50*/  BSYNC B1 ;  /* 0x0000000000017941 */ /* 0x000fea0003800000 */
.L_x_144:
        /* <DEDUP_REMOVED lines=9> */
.L_x_147:
[----:B------:R-:W-:Y:S05]  /*4af0*/  BSYNC B1 ;  /* 0x0000000000017941 */ /* 0x000fea0003800000 */
.L_x_146:
        /* <DEDUP_REMOVED lines=9> */
.L_x_149:
[----:B------:R-:W-:Y:S05]  /*4b90*/  BSYNC B1 ;  /* 0x0000000000017941 */ /* 0x000fea0003800000 */
.L_x_148:
        /* <DEDUP_REMOVED lines=10> */
.L_x_151:
[----:B------:R-:W-:Y:S05]  /*4c40*/  BSYNC B1 ;  /* 0x0000000000017941 */ /* 0x000fea0003800000 */
.L_x_150:
[----:B-----5:R-:W-:Y:S01]  /*4c50*/  HADD2.F32 R5, -RZ, R24.H0_H0 ;  /* 0x20000018ff057230 */ /* 0x020fe20000004100 */
[----:B------:R-:W-:Y:S01]  /*4c60*/  ISETP.GT.AND P0, PT, R4, 0x79, PT ;  /* 0x000000790400780c */ /* 0x000fe20003f04270 */
[----:B------:R-:W-:Y:S01]  /*4c70*/  @P2 IMAD.MOV.U32 R4, RZ, RZ, R10 ;  /* 0x000000ffff042224 */ /* 0x000fe200078e000a */
[----:B------:R-:W-:Y:S02]  /*4c80*/  BSSY B1, `(.L_x_152) ;  /* 0x000000a000017945 */ /* 0x000fe40003800000 */
[----:B------:R-:W-:Y:S01]  /*4c90*/  FMUL R5, R5, R90 ;  /* 0x0000005a05057220 */ /* 0x000fe20000400000 */
[----:B------:R-:W-:-:S03]  /*4ca0*/  ISETP.GT.AND P3, PT, R3, RZ, P0 ;  /* 0x000000ff0300720c */ /* 0x000fc60000764270 */
[----:B------:R-:W-:-:S05]  /*4cb0*/  FFMA R5, R84, R23, R5 ;  /* 0x0000001754057223 */ /* 0x000fca0000000005 */
[----:B------:R-:W-:-:S04]  /*4cc0*/  F2FP.F16.F32.PACK_AB R5, RZ, R5 ;  /* 0x00000005ff05723e */ /* 0x000fc800000000ff */
[----:B0-----:R-:W-:Y:S01]  /*4cd0*/  PRMT R14, R5, 0x7610, R14 ;  /* 0x00007610050e7816 */ /* 0x001fe2000000000e */
[----:B------:R-:W-:-:S05]  /*4ce0*/  @P2 IMAD.MOV.U32 R5, RZ, RZ, R11 ;  /* 0x000000ffff052224 */ /* 0x000fca00078e000b */
[----:B------:R0:W-:Y:S01]  /*4cf0*/  @P2 STG.E.U16 desc[UR36][R4.64+0xf0], R14 ;  /* 0x0000f00e04002986 */ /* 0x0001e2000c101524 */
[----:B------:R-:W-:Y:S05]  /*4d00*/  @!P3 BRA `(.L_x_153) ;  /* 0x000000000004b947 */ /* 0x000fea0003800000 */
[----:B------:R0:W5:Y:S02]  /*4d10*/  LDG.E.LTC128B.U16 R24, desc[UR36][R6.64+0xf2] ;  /* 0x0000f22406187981 */ /* 0x000164000c1e1520 */
.L_x_153:
[----:B------:R-:W-:Y:S05]  /*4d20*/  BSYNC B1 ;  /* 0x0000000000017941 */ /* 0x000fea0003800000 */
.L_x_152:
        /* <DEDUP_REMOVED lines=9> */
.L_x_155:
[----:B------:R-:W-:Y:S05]  /*4dc0*/  BSYNC B1 ;  /* 0x0000000000017941 */ /* 0x000fea0003800000 */
.L_x_154:
[----:B-----5:R-:W-:Y:S01]  /*4dd0*/  HADD2.F32 R5, -RZ, R24.H0_H0 ;  /* 0x20000018ff057230 */ /* 0x020fe20000004100 */
[----:B------:R-:W-:Y:S01]  /*4de0*/  ISETP.GT.AND P0, PT, R3, 0x8, P0 ;  /* 0x000000080300780c */ /* 0x000fe20000704270 */
[----:B0-----:R-:W-:Y:S01]  /*4df0*/  @P1 IMAD.MOV.U32 R4, RZ, RZ, R12 ;  /* 0x000000ffff041224 */ /* 0x001fe200078e000c */
[----:B------:R-:W-:Y:S02]  /*4e00*/  BSSY B1, `(.L_x_156) ;  /* 0x0000009000017945 */ /* 0x000fe40003800000 */
[----:B------:R-:W-:-:S04]  /*4e10*/  FMUL R5, R5, R90 ;  /* 0x0000005a05057220 */ /* 0x000fc80000400000 */
[----:B------:R-:W-:-:S05]  /*4e20*/  FFMA R5, R86, R23, R5 ;  /* 0x0000001756057223 */ /* 0x000fca0000000005 */
[----:B------:R-:W-:-:S04]  /*4e30*/  F2FP.F16.F32.PACK_AB R5, RZ, R5 ;  /* 0x00000005ff05723e */ /* 0x000fc800000000ff */
[----:B-1-3--:R-:W-:Y:S01]  /*4e40*/  PRMT R6, R5, 0x7610, R6 ;  /* 0x0000761005067816 */ /* 0x00afe20000000006 */
[----:B------:R-:W-:-:S05]  /*4e50*/  @P1 IMAD.MOV.U32 R5, RZ, RZ, R13 ;  /* 0x000000ffff051224 */ /* 0x000fca00078e000d */
[----:B------:R0:W-:Y:S01]  /*4e60*/  @P1 STG.E.U16 desc[UR36][R4.64+0xf0], R6 ;  /* 0x0000f00604001986 */ /* 0x0001e2000c101524 */
[----:B------:R-:W-:Y:S05]  /*4e70*/  @!P0 BRA `(.L_x_157) ;  /* 0x0000000000048947 */ /* 0x000fea0003800000 */
[----:B------:R1:W5:Y:S02]  /*4e80*/  LDG.E.LTC128B.U16 R24, desc[UR36][R8.64+0xf2] ;  /* 0x0000f22408187981 */ /* 0x000364000c1e1520 */
.L_x_157:
[----:B------:R-:W-:Y:S05]  /*4e90*/  BSYNC B1 ;  /* 0x0000000000017941 */ /* 0x000fea0003800000 */
.L_x_156:
[----:B------:R-:W-:Y:S05]  /*4ea0*/  @!P0 BRA `(.L_x_158) ;  /* 0x0000001000e88947 */ /* 0x000fea0003800000 */
[----:B-----5:R-:W-:-:S05]  /*4eb0*/  HADD2.F32 R3, -RZ, R24.H0_H0 ;  /* 0x20000018ff037230 */ /* 0x020fca0000004100 */
[----:B0-----:R-:W-:-:S04]  /*4ec0*/  FMUL R4, R3, R90 ;  /* 0x0000005a03047220 */ /* 0x001fc80000400000 */
[----:B------:R-:W-:-:S05]  /*4ed0*/  FFMA R4, R87, R23, R4 ;  /* 0x0000001757047223 */ /* 0x000fca0000000004 */
[----:B------:R-:W-:-:S05]  /*4ee0*/  F2FP.F16.F32.PACK_AB R4, RZ, R4 ;  /* 0x00000004ff04723e */ /* 0x000fca00000000ff */
[----:B------:R3:W-:Y:S01]  /*4ef0*/  STG.E.U16 desc[UR36][R12.64+0xf2], R4 ;  /* 0x0000f2040c007986 */ /* 0x0007e2000c101524 */
[----:B------:R-:W-:Y:S05]  /*4f00*/  BRA `(.L_x_158) ;  /* 0x0000001000d07947 */ /* 0x000fea0003800000 */
.L_x_33:
[----:B------:R-:W-:Y:S01]  /*4f10*/  ISETP.GT.AND P3, PT, R4, 0x1, PT ;  /* 0x000000010400780c */ /* 0x000fe20003f64270 */
[----:B------:R-:W-:Y:S01]  /*4f20*/  ULDC.64 UR4, c[0x0][0x5c0] ;  /* 0x0001700000047ab9 */ /* 0x000fe20000000a00 */
[-C--:B------:R-:W-:Y:S01]  /*4f30*/  FMUL R24, R24, R23.reuse ;  /* 0x0000001718187220 */ /* 0x080fe20000400000 */
[----:B------:R-:W-:Y:S01]  /*4f40*/  LEA R6, P4, R106, UR4, 0x1 ;  /* 0x000000046a067c11 */ /* 0x000fe2000f8808ff */
[-C--:B------:R-:W-:Y:S01]  /*4f50*/  FMUL R25, R25, R23.reuse ;  /* 0x0000001719197220 */ /* 0x080fe20000400000 */
[----:B------:R-:W-:Y:S01]  /*4f60*/  ISETP.GT.AND P0, PT, R3, RZ, P3 ;  /* 0x000000ff0300720c */ /* 0x000fe20001f04270 */
[-C--:B------:R-:W-:Y:S01]  /*4f70*/  FMUL R26, R26, R23.reuse ;  /* 0x000000171a1a7220 */ /* 0x080fe20000400000 */
[----:B------:R-:W-:Y:S01]  /*4f80*/  F2FP.F16.F32.PACK_AB R24, RZ, R24 ;  /* 0x00000018ff18723e */ /* 0x000fe200000000ff */
[-C--:B------:R-:W-:Y:S01]  /*4f90*/  FMUL R27, R27, R23.reuse ;  /* 0x000000171b1b7220 */ /* 0x080fe20000400000 */
[----:B------:R-:W-:Y:S01]  /*4fa0*/  LEA.HI.X R7, R106, UR5, R103, 0x1, P4 ;  /* 0x000000056a077c11 */ /* 0x000fe2000a0f0c67 */
[----:B------:R-:W-:Y:S01]  /*4fb0*/  FMUL R28, R28, R23 ;  /* 0x000000171c1c7220 */ /* 0x000fe20000400000 */
[----:B------:R-:W-:Y:S01]  /*4fc0*/  F2FP.F16.F32.PACK_AB R25, RZ, R25 ;  /* 0x00000019ff19723e */ /* 0x000fe200000000ff */
[-C--:B------:R-:W-:Y:S01]  /*4fd0*/  FMUL R29, R29, R23.reuse ;  /* 0x000000171d1d7220 */ /* 0x080fe20000400000 */
[----:B------:R-:W-:Y:S01]  /*4fe0*/  ISETP.GT.AND P2, PT, R3, 0x8, P2 ;  /* 0x000000080300780c */ /* 0x000fe20001744270 */
[----:B------:R-:W-:Y:S01]  /*4ff0*/  @P1 STG.E.U16 desc[UR36][R6.64], R24 ;  /* 0x0000001806001986 */ /* 0x000fe2000c101524 */
[----:B------:R-:W-:Y:S01]  /*5000*/  ISETP.GT.AND P1, PT, R4, 0x8, PT ;  /* 0x000000080400780c */ /* 0x000fe20003f24270 */
[-C--:B------:R-:W-:Y:S01]  /*5010*/  FMUL R30, R30, R23.reuse ;  /* 0x000000171e1e7220 */ /* 0x080fe20000400000 */
[C---:B------:R-:W-:Y:S01]  /*5020*/  SHF.L.U64.HI R5, R91.reuse, 0x1, R92 ;  /* 0x000000015b057819 */ /* 0x040fe2000001025c */
[----:B------:R-:W-:Y:S01]  /*5030*/  @P0 STG.E.U16 desc[UR36][R6.64+0x2], R25 ;  /* 0x0000021906000986 */ /* 0x000fe2000c101524 */
[----:B------:R-:W-:Y:S01]  /*5040*/  LEA R8, P5, R91, R6, 0x1 ;  /* 0x000000065b087211 */ /* 0x000fe200078a08ff */
[-C--:B------:R-:W-:Y:S01]  /*5050*/  FMUL R31, R31, R23.reuse ;  /* 0x000000171f1f7220 */ /* 0x080fe20000400000 */
[----:B------:R-:W-:Y:S01]  /*5060*/  ISETP.GT.AND P3, PT, R3, 0x8, P3 ;  /* 0x000000080300780c */ /* 0x000fe20001f64270 */
[-C--:B------:R-:W-:Y:S01]  /*5070*/  FMUL R32, R32, R23.reuse ;  /* 0x0000001720207220 */ /* 0x080fe20000400000 */
[----:B------:R-:W-:Y:S01]  /*5080*/  ISETP.GT.AND P0, PT, R4, 0x9, PT ;  /* 0x000000090400780c */ /* 0x000fe20003f04270 */
[----:B------:R-:W-:Y:S01]  /*5090*/  IMAD.X R9, R5, 0x1, R7, P5 ;  /* 0x0000000105097824 */ /* 0x000fe200028e0607 */
[----:B------:R-:W-:Y:S01]  /*50a0*/  ISETP.GT.AND P4, PT, R3, RZ, P1 ;  /* 0x000000ff0300720c */ /* 0x000fe20000f84270 */
[-C--:B------:R-:W-:Y:S01]  /*50b0*/  FMUL R33, R33, R23.reuse ;  /* 0x0000001721217220 */ /* 0x080fe20000400000 */
[----:B------:R-:W-:Y:S01]  /*50c0*/  F2FP.F16.F32.PACK_AB R26, RZ, R26 ;  /* 0x0000001aff1a723e */ /* 0x000fe200000000ff */
[-C--:B------:R-:W-:Y:S01]  /*50d0*/  FMUL R34, R34, R23.reuse ;  /* 0x0000001722227220 */ /* 0x080fe20000400000 */
[----:B------:R-:W-:Y:S01]  /*50e0*/  ISETP.GT.AND P5, PT, R3, RZ, P0 ;  /* 0x000000ff0300720c */ /* 0x000fe200007a4270 */
[----:B------:R-:W-:Y:S01]  /*50f0*/  FMUL R35, R35, R23 ;  /* 0x0000001723237220 */ /* 0x000fe20000400000 */
[----:B------:R-:W-:Y:S01]  /*5100*/  F2FP.F16.F32.PACK_AB R27, RZ, R27 ;  /* 0x0000001bff1b723e */ /* 0x000fe200000000ff */
[----:B------:R-:W-:Y:S01]  /*5110*/  @P2 STG.E.U16 desc[UR36][R8.64], R26 ;  /* 0x0000001a08002986 */ /* 0x000fe2000c101524 */
[----:B------:R-:W-:Y:S01]  /*5120*/  F2FP.F16.F32.PACK_AB R28, RZ, R28 ;  /* 0x0000001cff1c723e */ /* 0x000fe200000000ff */
[-C--:B------:R-:W-:Y:S01]  /*5130*/  FMUL R36, R36, R23.reuse ;  /* 0x0000001724247220 */ /* 0x080fe20000400000 */
[----:B------:R-:W-:Y:S01]  /*5140*/  ISETP.GT.AND P2, PT, R3, 0x8, P1 ;  /* 0x000000080300780c */ /* 0x000fe20000f44270 */
[----:B------:R-:W-:Y:S01]  /*5150*/  @P3 STG.E.U16 desc[UR36][R8.64+0x2], R27 ;  /* 0x0000021b08003986 */ /* 0x000fe2000c101524 */
[----:B------:R-:W-:Y:S01]  /*5160*/  ISETP.GT.AND P1, PT, R4, 0x10, PT ;  /* 0x000000100400780c */ /* 0x000fe20003f24270 */
[----:B------:R-:W-:Y:S01]  /*5170*/  FMUL R37, R37, R23 ;  /* 0x0000001725257220 */ /* 0x000fe20000400000 */
[----:B------:R-:W-:Y:S01]  /*5180*/  F2FP.F16.F32.PACK_AB R29, RZ, R29 ;  /* 0x0000001dff1d723e */ /* 0x000fe200000000ff */
[----:B------:R-:W-:Y:S01]  /*5190*/  @P4 STG.E.U16 desc[UR36][R6.64+0x10], R28 ;  /* 0x0000101c06004986 */ /* 0x000fe2000c101524 */
[C---:B------:R-:W-:Y:S01]  /*51a0*/  ISETP.GT.AND P3, PT, R3.reuse, 0x8, P0 ;  /* 0x000000080300780c */ /* 0x040fe20000764270 */
[-C--:B------:R-:W-:Y:S01]  /*51b0*/  FMUL R38, R38, R23.reuse ;  /* 0x0000001726267220 */ /* 0x080fe20000400000 */
[----:B------:R-:W-:Y:S01]  /*51c0*/  ISETP.GT.AND P0, PT, R4, 0x11, PT ;  /* 0x000000110400780c */ /* 0x000fe20003f04270 */
[----:B------:R-:W-:Y:S01]  /*51d0*/  @P5 STG.E.U16 desc[UR36][R6.64+0x12], R29 ;  /* 0x0000121d06005986 */ /* 0x000fe2000c101524 */
        /* <DEDUP_REMOVED lines=161> */
[----:B------:R-:W-:Y:S01]  /*5bf0*/  FMUL R87, R87, R23 ;  /* 0x0000001757577220 */ /* 0x000fe20000400000 */
[----:B------:R-:W-:-:S02]  /*5c00*/  F2FP.F16.F32.PACK_AB R62, RZ, R62 ;  /* 0x0000003eff3e723e */ /* 0x000fc400000000ff */
[C---:B------:R-:W-:Y:S02]  /*5c10*/  ISETP.GT.AND P5, PT, R3.reuse, RZ, P0 ;  /* 0x000000ff0300720c */ /* 0x040fe400007a4270 */
[----:B------:R-:W-:Y:S01]  /*5c20*/  F2FP.F16.F32.PACK_AB R63, RZ, R63 ;  /* 0x0000003fff3f723e */ /* 0x000fe200000000ff */
[----:B------:R-:W-:Y:S01]  /*5c30*/  @P2 STG.E.U16 desc[UR36][R8.64+0x90], R62 ;  /* 0x0000903e08002986 */ /* 0x000fe2000c101524 */
[----:B------:R-:W-:Y:S02]  /*5c40*/  F2FP.F16.F32.PACK_AB R64, RZ, R64 ;  /* 0x00000040ff40723e */ /* 0x000fe400000000ff */
[C---:B------:R-:W-:Y:S01]  /*5c50*/  ISETP.GT.AND P2, PT, R3.reuse, 0x8, P1 ;  /* 0x000000080300780c */ /* 0x040fe20000f44270 */
[----:B------:R-:W-:Y:S01]  /*5c60*/  @P3 STG.E.U16 desc[UR36][R8.64+0x92], R63 ;  /* 0x0000923f08003986 */ /* 0x000fe2000c101524 */
[----:B------:R-:W-:Y:S02]  /*5c70*/  ISETP.GT.AND P1, PT, R4, 0x58, PT ;  /* 0x000000580400780c */ /* 0x000fe40003f24270 */
[----:B------:R-:W-:Y:S01]  /*5c80*/  F2FP.F16.F32.PACK_AB R65, RZ, R65 ;  /* 0x00000041ff41723e */ /* 0x000fe200000000ff */
[----:B------:R-:W-:Y:S01]  /*5c90*/  @P4 STG.E.U16 desc[UR36][R6.64+0xa0], R64 ;  /* 0x0000a04006004986 */ /* 0x000fe2000c101524 */
[----:B------:R-:W-:-:S02]  /*5ca0*/  ISETP.GT.AND P3, PT, R3, 0x8, P0 ;  /* 0x000000080300780c */ /* 0x000fc40000764270 */
[----:B------:R-:W-:Y:S01]  /*5cb0*/  ISETP.GT.AND P0, PT, R4, 0x59, PT ;  /* 0x000000590400780c */ /* 0x000fe20003f04270 */
[----:B------:R-:W-:Y:S01]  /*5cc0*/  @P5 STG.E.U16 desc[UR36][R6.64+0xa2], R65 ;  /* 0x0000a24106005986 */ /* 0x000fe2000c101524 */
[C---:B------:R-:W-:Y:S02]  /*5cd0*/  ISETP.GT.AND P4, PT, R3.reuse, RZ, P1 ;  /* 0x000000ff0300720c */ /* 0x040fe40000f84270 */
[----:B------:R-:W-:Y:S02]  /*5ce0*/  F2FP.F16.F32.PACK_AB R66, RZ, R66 ;  /* 0x00000042ff42723e */ /* 0x000fe400000000ff */
[----:B------:R-:W-:Y:S02]  /*5cf0*/  ISETP.GT.AND P5, PT, R3, RZ, P0 ;  /* 0x000000ff0300720c */ /* 0x000fe400007a4270 */
[----:B------:R-:W-:Y:S01]  /*5d00*/  F2FP.F16.F32.PACK_AB R67, RZ, R67 ;  /* 0x00000043ff43723e */ /* 0x000fe200000000ff */
[----:B------:R-:W-:Y:S01]  /*5d10*/  @P2 STG.E.U16 desc[UR36][R8.64+0xa0], R66 ;  /* 0x0000a04208002986 */ /* 0x000fe2000c101524 */
[----:B------:R-:W-:-:S02]  /*5d20*/  F2FP.F16.F32.PACK_AB R68, RZ, R68 ;  /* 0x00000044ff44723e */ /* 0x000fc400000000ff */
[C---:B------:R-:W-:Y:S01]  /*5d30*/  ISETP.GT.AND P2, PT, R3.reuse, 0x8, P1 ;  /* 0x000000080300780c */ /* 0x040fe20000f44270 */
[----:B------:R-:W-:Y:S01]  /*5d40*/  @P3 STG.E.U16 desc[UR36][R8.64+0xa2], R67 ;  /* 0x0000a24308003986 */ /* 0x000fe2000c101524 */
[C---:B------:R-:W-:Y:S02]  /*5d50*/  ISETP.GT.AND P1, PT, R4.reuse, 0x60, PT ;  /* 0x000000600400780c */ /* 0x040fe40003f24270 */
[----:B------:R-:W-:Y:S01]  /*5d60*/  F2FP.F16.F32.PACK_AB R69, RZ, R69 ;  /* 0x00000045ff45723e */ /* 0x000fe200000000ff */
[----:B------:R-:W-:Y:S01]  /*5d70*/  @P4 STG.E.U16 desc[UR36][R6.64+0xb0], R68 ;  /* 0x0000b04406004986 */ /* 0x000fe2000c101524 */
[C---:B------:R-:W-:Y:S02]  /*5d80*/  ISETP.GT.AND P3, PT, R3.reuse, 0x8, P0 ;  /* 0x000000080300780c */ /* 0x040fe40000764270 */
[----:B------:R-:W-:Y:S01]  /*5d90*/  ISETP.GT.AND P0, PT, R4, 0x61, PT ;  /* 0x000000610400780c */ /* 0x000fe20003f04270 */
[----:B------:R-:W-:Y:S01]  /*5da0*/  @P5 STG.E.U16 desc[UR36][R6.64+0xb2], R69 ;  /* 0x0000b24506005986 */ /* 0x000fe2000c101524 */
[----:B------:R-:W-:-:S02]  /*5db0*/  ISETP.GT.AND P4, PT, R3, RZ, P1 ;  /* 0x000000ff0300720c */ /* 0x000fc40000f84270 */
[C---:B------:R-:W-:Y:S02]  /*5dc0*/  ISETP.GT.AND P5, PT, R3.reuse, RZ, P0 ;  /* 0x000000ff0300720c */ /* 0x040fe400007a4270 */
[----:B------:R-:W-:Y:S02]  /*5dd0*/  F2FP.F16.F32.PACK_AB R70, RZ, R70 ;  /* 0x00000046ff46723e */ /* 0x000fe400000000ff */
[----:B------:R-:W-:Y:S02]  /*5de0*/  F2FP.F16.F32.PACK_AB R71, RZ, R71 ;  /* 0x00000047ff47723e */ /* 0x000fe400000000ff */
[----:B------:R-:W-:Y:S01]  /*5df0*/  F2FP.F16.F32.PACK_AB R72, RZ, R72 ;  /* 0x00000048ff48723e */ /* 0x000fe200000000ff */
[----:B------:R-:W-:Y:S01]  /*5e00*/  @P2 STG.E.U16 desc[UR36][R8.64+0xb0], R70 ;  /* 0x0000b04608002986 */ /* 0x000fe2000c101524 */
[----:B------:R-:W-:Y:S02]  /*5e10*/  F2FP.F16.F32.PACK_AB R73, RZ, R73 ;  /* 0x00000049ff49723e */ /* 0x000fe400000000ff */
[C---:B------:R-:W-:Y:S01]  /*5e20*/  ISETP.GT.AND P1, PT, R3.reuse, 0x8, P1 ;  /* 0x000000080300780c */ /* 0x040fe20000f24270 */
[----:B------:R-:W-:Y:S01]  /*5e30*/  @P3 STG.E.U16 desc[UR36][R8.64+0xb2], R71 ;  /* 0x0000b24708003986 */ /* 0x000fe2000c101524 */
[----:B------:R-:W-:-:S02]  /*5e40*/  ISETP.GT.AND P2, PT, R3, 0x8, P0 ;  /* 0x000000080300780c */ /* 0x000fc40000744270 */
[C---:B------:R-:W-:Y:S01]  /*5e50*/  ISETP.GT.AND P0, PT, R4.reuse, 0x69, PT ;  /* 0x000000690400780c */ /* 0x040fe20003f04270 */
[----:B------:R-:W-:Y:S01]  /*5e60*/  @P4 STG.E.U16 desc[UR36][R6.64+0xc0], R72 ;  /* 0x0000c04806004986 */ /* 0x000fe2000c101524 */
[----:B------:R-:W-:Y:S02]  /*5e70*/  ISETP.GT.AND P4, PT, R4, 0x68, PT ;  /* 0x000000680400780c */ /* 0x000fe40003f84270 */
[----:B------:R-:W-:Y:S01]  /*5e80*/  F2FP.F16.F32.PACK_AB R74, RZ, R74 ;  /* 0x0000004aff4a723e */ /* 0x000fe200000000ff */
[----:B------:R-:W-:Y:S01]  /*5e90*/  @P5 STG.E.U16 desc[UR36][R6.64+0xc2], R73 ;  /* 0x0000c24906005986 */ /* 0x000fe2000c101524 */
[C---:B------:R-:W-:Y:S02]  /*5ea0*/  ISETP.GT.AND P5, PT, R3.reuse, RZ, P4 ;  /* 0x000000ff0300720c */ /* 0x040fe400027a4270 */
[----:B------:R-:W-:Y:S01]  /*5eb0*/  ISETP.GT.AND P3, PT, R3, RZ, P0 ;  /* 0x000000ff0300720c */ /* 0x000fe20000764270 */
[----:B------:R-:W-:Y:S01]  /*5ec0*/  @P1 STG.E.U16 desc[UR36][R8.64+0xc0], R74 ;  /* 0x0000c04a08001986 */ /* 0x000fe2000c101524 */
[----:B------:R-:W-:-:S02]  /*5ed0*/  F2FP.F16.F32.PACK_AB R75, RZ, R75 ;  /* 0x0000004bff4b723e */ /* 0x000fc400000000ff */
[----:B------:R-:W-:Y:S02]  /*5ee0*/  F2FP.F16.F32.PACK_AB R76, RZ, R76 ;  /* 0x0000004cff4c723e */ /* 0x000fe400000000ff */
[C---:B------:R-:W-:Y:S01]  /*5ef0*/  ISETP.GT.AND P4, PT, R3.reuse, 0x8, P4 ;  /* 0x000000080300780c */ /* 0x040fe20002784270 */
[----:B------:R-:W-:Y:S01]  /*5f00*/  @P2 STG.E.U16 desc[UR36][R8.64+0xc2], R75 ;  /* 0x0000c24b08002986 */ /* 0x000fe2000c101524 */
[----:B------:R-:W-:Y:S02]  /*5f10*/  F2FP.F16.F32.PACK_AB R77, RZ, R77 ;  /* 0x0000004dff4d723e */ /* 0x000fe400000000ff */
[C---:B------:R-:W-:Y:S01]  /*5f20*/  ISETP.GT.AND P2, PT, R4.reuse, 0x71, PT ;  /* 0x000000710400780c */ /* 0x040fe20003f44270 */
[----:B------:R-:W-:Y:S01]  /*5f30*/  @P5 STG.E.U16 desc[UR36][R6.64+0xd0], R76 ;  /* 0x0000d04c06005986 */ /* 0x000fe2000c101524 */
[----:B------:R-:W-:Y:S02]  /*5f40*/  ISETP.GT.AND P5, PT, R3, 0x8, P0 ;  /* 0x000000080300780c */ /* 0x000fe400007a4270 */
[C---:B------:R-:W-:Y:S01]  /*5f50*/  ISETP.GT.AND P1, PT, R4.reuse, 0x78, PT ;  /* 0x000000780400780c */ /* 0x040fe20003f24270 */
[----:B------:R-:W-:Y:S01]  /*5f60*/  @P3 STG.E.U16 desc[UR36][R6.64+0xd2], R77 ;  /* 0x0000d24d06003986 */ /* 0x000fe2000c101524 */
[----:B------:R-:W-:-:S02]  /*5f70*/  ISETP.GT.AND P3, PT, R4, 0x70, PT ;  /* 0x000000700400780c */ /* 0x000fc40003f64270 */
[----:B------:R-:W-:Y:S01]  /*5f80*/  ISETP.GT.AND P0, PT, R4, 0x79, PT ;  /* 0x000000790400780c */ /* 0x000fe20003f04270 */
[----:B------:R-:W-:Y:S01]  /*5f90*/  @P4 IMAD.MOV.U32 R4, RZ, RZ, R8 ;  /* 0x000000ffff044224 */ /* 0x000fe200078e0008 */
[----:B------:R-:W-:Y:S01]  /*5fa0*/  F2FP.F16.F32.PACK_AB R78, RZ, R78 ;  /* 0x0000004eff4e723e */ /* 0x000fe200000000ff */
[----:B------:R-:W-:Y:S01]  /*5fb0*/  @P4 IMAD.MOV.U32 R5, RZ, RZ, R9 ;  /* 0x000000ffff054224 */ /* 0x000fe200078e0009 */
[----:B------:R-:W-:Y:S02]  /*5fc0*/  F2FP.F16.F32.PACK_AB R79, RZ, R79 ;  /* 0x0000004fff4f723e */ /* 0x000fe400000000ff */
[----:B------:R-:W-:Y:S02]  /*5fd0*/  F2FP.F16.F32.PACK_AB R80, RZ, R80 ;  /* 0x00000050ff50723e */ /* 0x000fe400000000ff */
[----:B------:R0:W-:Y:S01]  /*5fe0*/  @P4 STG.E.U16 desc[UR36][R4.64+0xd0], R78 ;  /* 0x0000d04e04004986 */ /* 0x0001e2000c101524 */
[----:B------:R-:W-:Y:S02]  /*5ff0*/  ISETP.GT.AND P4, PT, R3, RZ, P2 ;  /* 0x000000ff0300720c */ /* 0x000fe40001784270 */
[----:B------:R-:W-:-:S02]  /*6000*/  F2FP.F16.F32.PACK_AB R81, RZ, R81 ;  /* 0x00000051ff51723e */ /* 0x000fc400000000ff */
[----:B------:R-:W-:Y:S02]  /*6010*/  ISETP.GT.AND P2, PT, R3, 0x8, P2 ;  /* 0x000000080300780c */ /* 0x000fe40001744270 */
[----:B------:R-:W-:Y:S02]  /*6020*/  F2FP.F16.F32.PACK_AB R82, RZ, R82 ;  /* 0x00000052ff52723e */ /* 0x000fe400000000ff */
[----:B------:R-:W-:Y:S02]  /*6030*/  F2FP.F16.F32.PACK_AB R83, RZ, R83 ;  /* 0x00000053ff53723e */ /* 0x000fe400000000ff */
[----:B------:R-:W-:Y:S01]  /*6040*/  F2FP.F16.F32.PACK_AB R84, RZ, R84 ;  /* 0x00000054ff54723e */ /* 0x000fe200000000ff */
[----:B0-----:R-:W-:Y:S01]  /*6050*/  @P5 IMAD.MOV.U32 R4, RZ, RZ, R8 ;  /* 0x000000ffff045224 */ /* 0x001fe200078e0008 */
[----:B------:R-:W-:Y:S01]  /*6060*/  F2FP.F16.F32.PACK_AB R85, RZ, R85 ;  /* 0x00000055ff55723e */ /* 0x000fe200000000ff */
[----:B------:R-:W-:Y:S01]  /*6070*/  @P5 IMAD.MOV.U32 R5, RZ, RZ, R9 ;  /* 0x000000ffff055224 */ /* 0x000fe200078e0009 */
[----:B------:R-:W-:-:S02]  /*6080*/  F2FP.F16.F32.PACK_AB R86, RZ, R86 ;  /* 0x00000056ff56723e */ /* 0x000fc400000000ff */
[----:B------:R-:W-:Y:S02]  /*6090*/  F2FP.F16.F32.PACK_AB R87, RZ, R87 ;  /* 0x00000057ff57723e */ /* 0x000fe400000000ff */
[----:B------:R0:W-:Y:S01]  /*60a0*/  @P5 STG.E.U16 desc[UR36][R4.64+0xd2], R79 ;  /* 0x0000d24f04005986 */ /* 0x0001e2000c101524 */
[C---:B------:R-:W-:Y:S02]  /*60b0*/  ISETP.GT.AND P5, PT, R3.reuse, RZ, P3 ;  /* 0x000000ff0300720c */ /* 0x040fe40001fa4270 */
[----:B------:R-:W-:-:S11]  /*60c0*/  ISETP.GT.AND P3, PT, R3, 0x8, P3 ;  /* 0x000000080300780c */ /* 0x000fd60001f64270 */
[----:B0-----:R-:W-:Y:S02]  /*60d0*/  @P5 IMAD.MOV.U32 R4, RZ, RZ, R6 ;  /* 0x000000ffff045224 */ /* 0x001fe400078e0006 */
[----:B------:R-:W-:-:S05]  /*60e0*/  @P5 IMAD.MOV.U32 R5, RZ, RZ, R7 ;  /* 0x000000ffff055224 */ /* 0x000fca00078e0007 */
[----:B------:R0:W-:Y:S01]  /*60f0*/  @P5 STG.E.U16 desc[UR36][R4.64+0xe0], R80 ;  /* 0x0000e05004005986 */ /* 0x0001e2000c101524 */
[C---:B------:R-:W-:Y:S02]  /*6100*/  ISETP.GT.AND P5, PT, R3.reuse, RZ, P0 ;  /* 0x000000ff0300720c */ /* 0x040fe400007a4270 */
[----:B------:R-:W-:Y:S01]  /*6110*/  ISETP.GT.AND P0, PT, R3, 0x8, P0 ;  /* 0x000000080300780c */ /* 0x000fe20000704270 */
[----:B0-----:R-:W-:Y:S02]  /*6120*/  @P4 IMAD.MOV.U32 R4, RZ, RZ, R6 ;  /* 0x000000ffff044224 */ /* 0x001fe400078e0006 */
[----:B------:R-:W-:-:S05]  /*6130*/  @P4 IMAD.MOV.U32 R5, RZ, RZ, R7 ;  /* 0x000000ffff054224 */ /* 0x000fca00078e0007 */
[----:B------:R0:W-:Y:S01]  /*6140*/  @P4 STG.E.U16 desc[UR36][R4.64+0xe2], R81 ;  /* 0x0000e25104004986 */ /* 0x0001e2000c101524 */
[C---:B------:R-:W-:Y:S02]  /*6150*/  ISETP.GT.AND P4, PT, R3.reuse, RZ, P1 ;  /* 0x000000ff0300720c */ /* 0x040fe40000f84270 */
[----:B------:R-:W-:Y:S01]  /*6160*/  ISETP.GT.AND P1, PT, R3, 0x8, P1 ;  /* 0x000000080300780c */ /* 0x000fe20000f24270 */
[----:B0-----:R-:W-:Y:S02]  /*6170*/  @P3 IMAD.MOV.U32 R4, RZ, RZ, R8 ;  /* 0x000000ffff043224 */ /* 0x001fe400078e0008 */
[----:B------:R-:W-:-:S05]  /*6180*/  @P3 IMAD.MOV.U32 R5, RZ, RZ, R9 ;  /* 0x000000ffff053224 */ /* 0x000fca00078e0009 */
[----:B------:R0:W-:Y:S02]  /*6190*/  @P3 STG.E.U16 desc[UR36][R4.64+0xe0], R82 ;  /* 0x0000e05204003986 */ /* 0x0001e4000c101524 */
[----:B0-----:R-:W-:Y:S02]  /*61a0*/  @P2 IMAD.MOV.U32 R4, RZ, RZ, R8 ;  /* 0x000000ffff042224 */ /* 0x001fe400078e0008 */
[----:B------:R-:W-:-:S05]  /*61b0*/  @P2 IMAD.MOV.U32 R5, RZ, RZ, R9 ;  /* 0x000000ffff052224 */ /* 0x000fca00078e0009 */
[----:B------:R0:W-:Y:S02]  /*61c0*/  @P2 STG.E.U16 desc[UR36][R4.64+0xe2], R83 ;  /* 0x0000e25304002986 */ /* 0x0001e4000c101524 */
[----:B0-----:R-:W-:Y:S02]  /*61d0*/  @P4 IMAD.MOV.U32 R4, RZ, RZ, R6 ;  /* 0x000000ffff044224 */ /* 0x001fe400078e0006 */
[----:B------:R-:W-:-:S05]  /*61e0*/  @P4 IMAD.MOV.U32 R5, RZ, RZ, R7 ;  /* 0x000000ffff054224 */ /* 0x000fca00078e0007 */
[----:B------:R0:W-:Y:S04]  /*61f0*/  @P4 STG.E.U16 desc[UR36][R4.64+0xf0], R84 ;  /* 0x0000f05404004986 */ /* 0x0001e8000c101524 */
[----:B------:R1:W-:Y:S01]  /*6200*/  @P5 STG.E.U16 desc[UR36][R6.64+0xf2], R85 ;  /* 0x0000f25506005986 */ /* 0x0003e2000c101524 */
[----:B0-----:R-:W-:Y:S02]  /*6210*/  @P1 IMAD.MOV.U32 R4, RZ, RZ, R8 ;  /* 0x000000ffff041224 */ /* 0x001fe400078e0008 */
[----:B------:R-:W-:-:S05]  /*6220*/  @P1 IMAD.MOV.U32 R5, RZ, RZ, R9 ;  /* 0x000000ffff051224 */ /* 0x000fca00078e0009 */
[----:B------:R1:W-:Y:S04]  /*6230*/  @P1 STG.E.U16 desc[UR36][R4.64+0xf0], R86 ;  /* 0x0000f05604001986 */ /* 0x0003e8000c101524 */
[----:B------:R1:W-:Y:S02]  /*6240*/  @P0 STG.E.U16 desc[UR36][R8.64+0xf2], R87 ;  /* 0x0000f25708000986 */ /* 0x0003e4000c101524 */
.L_x_158:
[----:B------:R-:W-:Y:S05]  /*6250*/  BSYNC B0 ;  /* 0x0000000000007941 */ /* 0x000fea0003800000 */
.L_x_32:
[----:B------:R-:W-:Y:S01]  /*6260*/  IADD3 R16, P0, R16, UR38, RZ ;  /* 0x0000002610107c10 */ /* 0x000fe2000ff1e0ff */
[----:B------:R-:W-:Y:S01]  /*6270*/  ULDC.64 UR4, c[0x0][0x650] ;  /* 0x0001940000047ab9 */ /* 0x000fe20000000a00 */
[----:B------:R-:W-:Y:S01]  /*6280*/  PRMT R3, RZ, 0x7610, R3 ;  /* 0x00007610ff037816 */ /* 0x000fe20000000003 */
[----:B------:R-:W-:Y:S01]  /*6290*/  IMAD.MOV.U32 R100, RZ, RZ, -0x1 ;  /* 0xffffffffff647424 */ /* 0x000fe200078e00ff */
[----:B------:R-:W-:Y:S01]  /*62a0*/  IADD3.X R17, R17, UR41, RZ, P0, !PT ;  /* 0x0000002911117c10 */ /* 0x000fe200087fe4ff */
[----:B------:R-:W-:Y:S01]  /*62b0*/  IMAD.MOV.U32 R101, RZ, RZ, -0x1 ;  /* 0xffffffffff657424 */ /* 0x000fe200078e00ff */
[----:B------:R-:W-:-:S04]  /*62c0*/  ISETP.GE.U32.AND P0, PT, R16, UR4, PT ;  /* 0x0000000410007c0c */ /* 0x000fc8000bf06070 */
[----:B------:R-:W-:-:S13]  /*62d0*/  ISETP.GE.U32.AND.EX P0, PT, R17, UR5, PT, P0 ;  /* 0x0000000511007c0c */ /* 0x000fda000bf06100 */
[----:B------:R-:W-:Y:S05]  /*62e0*/  @P0 BRA `(.L_x_159) ;  /* 0x00000004004c0947 */ /* 0x000fea0003800000 */
[----:B------:R-:W0:Y:S01]  /*62f0*/  LDC.64 R10, c[0x0][0x628] ;  /* 0x00018a00ff0a7b82 */ /* 0x000e220000000a00 */
[----:B---3--:R-:W3:Y:S01]  /*6300*/  S2R R12, SR_CTAID.X ;  /* 0x00000000000c7919 */ /* 0x008ee20000002500 */
[----:B-12-4-:R-:W-:Y:S02]  /*6310*/  IMAD.MOV.U32 R8, RZ, RZ, R16 ;  /* 0x000000ffff087224 */ /* 0x016fe400078e0010 */
[----:B------:R-:W-:Y:S01]  /*6320*/  IMAD.MOV.U32 R9, RZ, RZ, R17 ;  /* 0x000000ffff097224 */ /* 0x000fe200078e0011 */
[----:B------:R-:W1:Y:S03]  /*6330*/  S2R R20, SR_CTAID.Y ;  /* 0x0000000000147919 */ /* 0x000e660000002600 */
[----:B------:R-:W2:Y:S08]  /*6340*/  LDC R0, c[0x0][0x630] ;  /* 0x00018c00ff007b82 */ /* 0x000eb00000000800 */
[----:B------:R-:W4:Y:S01]  /*6350*/  LDC.64 R14, c[0x0][0x620] ;  /* 0x00018800ff0e7b82 */ /* 0x000f220000000a00 */
[----:B0-----:R-:W-:-:S04]  /*6360*/  ISETP.NE.U32.AND P0, PT, R10, RZ, PT ;  /* 0x000000ff0a00720c */ /* 0x001fc80003f05070 */
[----:B------:R-:W-:-:S13]  /*6370*/  ISETP.NE.AND.EX P0, PT, R11, RZ, PT, P0 ;  /* 0x000000ff0b00720c */ /* 0x000fda0003f05300 */
[----:B-1234-:R-:W-:Y:S05]  /*6380*/  @!P0 BRA `(.L_x_160) ;  /* 0x0000000000288947 */ /* 0x01efea0003800000 */
        /* <DEDUP_REMOVED lines=10> */
.L_x_160:
[-CC-:B------:R-:W-:Y:S01]  /*6430*/  SHF.R.U64 R101, R8, R0.reuse, R9.reuse ;  /* 0x0000000008657219 */ /* 0x180fe20000001209 */
[----:B------:R-:W0:Y:S01]  /*6440*/  LDC.64 R26, c[0x0][0x640] ;  /* 0x00019000ff1a7b82 */ /* 0x000e220000000a00 */
[----:B------:R-:W-:Y:S01]  /*6450*/  SHF.R.U32.HI R0, RZ, R0, R9 ;  /* 0x00000000ff007219 */ /* 0x000fe20000011609 */
[----:B------:R-:W-:Y:S01]  /*6460*/  ULDC UR4, c[0x0][0x150] ;  /* 0x0000540000047ab9 */ /* 0x000fe20000000800 */
[----:B------:R-:W-:Y:S02]  /*6470*/  IADD3 R3, P0, RZ, -R101, RZ ;  /* 0x80000065ff037210 */ /* 0x000fe40007f1e0ff */
[----:B------:R-:W-:-:S03]  /*6480*/  I2FP.F32.U32 R7, R12 ;  /* 0x0000000c00077245 */ /* 0x000fc60000201000 */
[----:B------:R-:W1:Y:S01]  /*6490*/  LDC R6, c[0x0][0x618] ;  /* 0x00018600ff067b82 */ /* 0x000e620000000800 */
[----:B------:R-:W-:Y:S02]  /*64a0*/  IMAD.X R5, RZ, RZ, ~R0, P0 ;  /* 0x000000ffff057224 */ /* 0x000fe400000e0e00 */
[----:B------:R-:W-:Y:S01]  /*64b0*/  FMUL R7, R7, UR4 ;  /* 0x0000000407077c20 */ /* 0x000fe20008400000 */
[----:B------:R-:W-:Y:S01]  /*64c0*/  ULDC UR4, c[0x0][0x154] ;  /* 0x0000550000047ab9 */ /* 0x000fe20000000800 */
[-C--:B------:R-:W-:Y:S02]  /*64d0*/  IMAD R0, R5, R14.reuse, RZ ;  /* 0x0000000e05007224 */ /* 0x080fe400078e02ff */
[C---:B------:R-:W-:Y:S01]  /*64e0*/  IMAD.WIDE.U32 R4, R3.reuse, R14, R16 ;  /* 0x0000000e03047225 */ /* 0x040fe200078e0010 */
[----:B------:R-:W2:Y:S01]  /*64f0*/  LDC R8, c[0x0][0x608] ;  /* 0x00018200ff087b82 */ /* 0x000ea20000000800 */
[----:B------:R-:W3:Y:S02]  /*6500*/  F2I.U32.TRUNC.NTZ R7, R7 ;  /* 0x0000000700077305 */ /* 0x000ee4000020f000 */
[----:B------:R-:W-:Y:S01]  /*6510*/  IMAD R3, R3, R15, R0 ;  /* 0x0000000f03037224 */ /* 0x000fe200078e0200 */
[----:B------:R-:W-:-:S03]  /*6520*/  I2FP.F32.U32 R0, R20 ;  /* 0x0000001400007245 */ /* 0x000fc60000201000 */
[----:B------:R-:W-:Y:S01]  /*6530*/  IMAD.IADD R3, R5, 0x1, R3 ;  /* 0x0000000105037824 */ /* 0x000fe200078e0203 */
[----:B------:R-:W4:Y:S01]  /*6540*/  LDC R11, c[0x0][0x658] ;  /* 0x00019600ff0b7b82 */ /* 0x000f220000000800 */
[----:B0-----:R-:W-:-:S04]  /*6550*/  ISETP.NE.U32.AND P0, PT, R26, RZ, PT ;  /* 0x000000ff1a00720c */ /* 0x001fc80003f05070 */
[----:B------:R-:W-:-:S03]  /*6560*/  ISETP.NE.AND.EX P0, PT, R27, RZ, PT, P0 ;  /* 0x000000ff1b00720c */ /* 0x000fc60003f05300 */
[----:B------:R-:W0:Y:S01]  /*6570*/  LDC R9, c[0x0][0x144] ;  /* 0x00005100ff097b82 */ /* 0x000e220000000800 */
[-C--:B-1----:R-:W-:Y:S01]  /*6580*/  SHF.R.U64 R10, R4, R6.reuse, R3 ;  /* 0x00000006040a7219 */ /* 0x082fe20000001203 */
[----:B---3--:R-:W-:Y:S01]  /*6590*/  IMAD.MOV R7, RZ, RZ, -R7 ;  /* 0x000000ffff077224 */ /* 0x008fe200078e0a07 */
[----:B------:R-:W-:Y:S01]  /*65a0*/  SHF.R.U32.HI R3, RZ, R6, R3 ;  /* 0x00000006ff037219 */ /* 0x000fe20000011603 */
[----:B------:R-:W-:-:S04]  /*65b0*/  FMUL R6, R0, UR4 ;  /* 0x0000000400067c20 */ /* 0x000fc80008400000 */
[----:B------:R-:W1:Y:S01]  /*65c0*/  LDC R21, c[0x0][0x148] ;  /* 0x00005200ff157b82 */ /* 0x000e620000000800 */
[----:B------:R3:W0:Y:S01]  /*65d0*/  F2I.U32.TRUNC.NTZ R14, R6 ;  /* 0x00000006000e7305 */ /* 0x000622000020f000 */
[-CC-:B--2---:R-:W-:Y:S02]  /*65e0*/  SHF.R.U64 R13, R10, R8.reuse, R3.reuse ;  /* 0x000000080a0d7219 */ /* 0x184fe40000001203 */
[----:B------:R-:W-:-:S04]  /*65f0*/  SHF.R.U32.HI R0, RZ, R8, R3 ;  /* 0x00000008ff007219 */ /* 0x000fc80000011603 */
[----:B-----5:R-:W2:Y:S01]  /*6600*/  LDC R24, c[0x0][0x648] ;  /* 0x00019200ff187b82 */ /* 0x020ea20000000800 */
[-CC-:B----4-:R-:W-:Y:S02]  /*6610*/  SHF.R.U64 R15, R13, R11.reuse, R0.reuse ;  /* 0x0000000b0d0f7219 */ /* 0x190fe40000001200 */
[----:B------:R-:W-:-:S03]  /*6620*/  SHF.R.U32.HI R5, RZ, R11, R0 ;  /* 0x0000000bff057219 */ /* 0x000fc60000011600 */
[----:B------:R-:W-:Y:S02]  /*6630*/  IMAD.MOV.U32 R4, RZ, RZ, R15 ;  /* 0x000000ffff047224 */ /* 0x000fe400078e000f */
[----:B------:R-:W4:Y:S01]  /*6640*/  LDC R28, c[0x0][0x638] ;  /* 0x00018e00ff1c7b82 */ /* 0x000f220000000800 */
[----:B0-----:R-:W-:-:S07]  /*6650*/  IMAD R25, R9, R7, R12 ;  /* 0x0000000709197224 */ /* 0x001fce00078e020c */
[----:B------:R-:W0:Y:S08]  /*6660*/  LDC R29, c[0x0][0x610] ;  /* 0x00018400ff1d7b82 */ /* 0x000e300000000800 */
[----:B------:R-:W0:Y:S01]  /*6670*/  LDC R30, c[0x0][0x600] ;  /* 0x00018000ff1e7b82 */ /* 0x000e220000000800 */
[----:B-123--:R-:W-:Y:S05]  /*6680*/  @!P0 BRA `(.L_x_161) ;  /* 0x0000000000288947 */ /* 0x00efea0003800000 */
[----:B------:R-:W1:Y:S02]  /*6690*/  LDC R0, c[0x0][0x64c] ;  /* 0x00019300ff007b82 */ /* 0x000e640000000800 */
[----:B-1----:R-:W-:-:S05]  /*66a0*/  IADD3 R3, P0, R15, R0, RZ ;  /* 0x000000000f037210 */ /* 0x002fca0007f1e0ff */
        /* <DEDUP_REMOVED lines=8> */
.L_x_161:
[----:B------:R-:W-:Y:S01]  /*6730*/  ISETP.NE.AND P0, PT, R2, 0x1, PT ;  /* 0x000000010200780c */ /* 0x000fe20003f05270 */
[----:B------:R-:W-:Y:S01]  /*6740*/  IMAD.MOV R14, RZ, RZ, -R14 ;  /* 0x000000ffff0e7224 */ /* 0x000fe200078e0a0e */
[----:B------:R-:W-:Y:S02]  /*6750*/  SHF.R.U64 R3, R4, R24, R5 ;  /* 0x0000001804037219 */ /* 0x000fe40000001205 */
[----:B------:R-:W-:Y:S02]  /*6760*/  LOP3.LUT R0, R13, R98, RZ, 0xc0, !PT ;  /* 0x000000620d007212 */ /* 0x000fe400078ec0ff */
[----:B------:R-:W-:Y:S01]  /*6770*/  LOP3.LUT R10, R10, R97, RZ, 0xc0, !PT ;  /* 0x000000610a0a7212 */ /* 0x000fe200078ec0ff */
[----:B------:R-:W-:Y:S02]  /*6780*/  IMAD.MOV R4, RZ, RZ, -R3 ;  /* 0x000000ffff047224 */ /* 0x000fe400078e0a03 */
[----:B------:R-:W-:Y:S02]  /*6790*/  IMAD R0, R93, R3, R0 ;  /* 0x000000035d007224 */ /* 0x000fe400078e0200 */
[----:B----4-:R-:W-:-:S02]  /*67a0*/  IMAD R3, R4, R28, R15 ;  /* 0x0000001c04037224 */ /* 0x010fc400078e020f */
[----:B------:R-:W-:Y:S02]  /*67b0*/  @P0 IMAD R25, R21, R14, R20 ;  /* 0x0000000e15190224 */ /* 0x000fe400078e0214 */
[----:B0-----:R-:W-:Y:S02]  /*67c0*/  IMAD R5, R3, R30, R10 ;  /* 0x0000001e03057224 */ /* 0x001fe400078e020a */
[----:B------:R-:W-:Y:S02]  /*67d0*/  IMAD R0, R0, R29, R25 ;  /* 0x0000001d00007224 */ /* 0x000fe400078e0219 */
[----:B------:R-:W-:-:S03]  /*67e0*/  IMAD.MOV.U32 R4, RZ, RZ, 0x1 ;  /* 0x00000001ff047424 */ /* 0x000fc600078e00ff */
[----:B------:R-:W-:Y:S02]  /*67f0*/  SEL R100, R5, R0, !P0 ;  /* 0x0000000005647207 */ /* 0x000fe40004000000 */
[----:B------:R-:W-:Y:S02]  /*6800*/  PRMT R3, R4, 0x7610, R3 ;  /* 0x0000761004037816 */ /* 0x000fe40000000003 */
[----:B------:R-:W-:-:S07]  /*6810*/  SEL R0, R0, R5, !P0 ;  /* 0x0000000500007207 */ /* 0x000fce0004000000 */
.L_x_159:
[----:B------:R-:W-:Y:S01]  /*6820*/  LOP3.LUT P0, RZ, R3, 0xff, RZ, 0xc0, !PT ;  /* 0x000000ff03ff7812 */ /* 0x000fe2000780c0ff */
[----:B------:R-:W-:Y:S01]  /*6830*/  UIMAD.WIDE.U32 UR4, UR42, -0x33333333, URZ ;  /* 0xcccccccd2a0478a5 */ /* 0x000fe2000f8e003f */
[----:B------:R-:W-:-:S03]  /*6840*/  IMAD.MOV.U32 R103, RZ, RZ, R0 ;  /* 0x000000ffff677224 */ /* 0x000fc600078e0000 */
[----:B------:R-:W-:-:S04]  /*6850*/  USHF.R.U32.HI UR4, URZ, 0x2, UR5 ;  /* 0x000000023f047899 */ /* 0x000fc80008011605 */
[----:B------:R-:W-:-:S04]  /*6860*/  UIMAD UR42, UR4, -0x5, UR42 ;  /* 0xfffffffb042a78a4 */ /* 0x000fc8000f8e022a */
[----:B------:R-:W-:Y:S08]  /*6870*/  @P0 BRA `(.L_x_162) ;  /* 0xffffffac00100947 */ /* 0x000ff0000383ffff */
[----:B------:R-:W-:Y:S05]  /*6880*/  EXIT ;  /* 0x000000000000794d */ /* 0x000fea0003800000 */
.L_x_7:
        /* <DEDUP_REMOVED lines=26> */
.L_x_164:
[----:B------:R-:W0:Y:S01]  /*6a30*/  LDC.64 R28, c[0x0][0x640] ;  /* 0x00019000ff1c7b82 */ /* 0x000e220000000a00 */
[-CC-:B------:R-:W-:Y:S01]  /*6a40*/  SHF.R.U64 R21, R14, R8.reuse, R15.reuse ;  /* 0x000000080e157219 */ /* 0x180fe2000000120f */
[----:B------:R-:W-:Y:S01]  /*6a50*/  IMAD.MOV.U32 R31, RZ, RZ, 0x1 ;  /* 0x00000001ff1f7424 */ /* 0x000fe200078e00ff */
[----:B------:R-:W-:Y:S02]  /*6a60*/  SHF.R.U32.HI R7, RZ, R8, R15 ;  /* 0x00000008ff077219 */ /* 0x000fe4000001160f */
[----:B------:R-:W-:-:S03]  /*6a70*/  IADD3 R13, P0, RZ, -R21, RZ ;  /* 0x80000015ff0d7210 */ /* 0x000fc60007f1e0ff */
[----:B------:R-:W1:Y:S02]  /*6a80*/  LDC R12, c[0x0][0x618] ;  /* 0x00018600ff0c7b82 */ /* 0x000e640000000800 */
[----:B------:R-:W-:Y:S02]  /*6a90*/  IMAD.X R7, RZ, RZ, ~R7, P0 ;  /* 0x000000ffff077224 */ /* 0x000fe400000e0e07 */
[----:B------:R-:W-:-:S04]  /*6aa0*/  IMAD.WIDE.U32 R10, R13, R24, R16 ;  /* 0x000000180d0a7225 */ /* 0x000fc800078e0010 */
[----:B------:R-:W2:Y:S01]  /*6ab0*/  LDC R14, c[0x0][0x608] ;  /* 0x00018200ff0e7b82 */ /* 0x000ea20000000800 */
[----:B------:R-:W-:-:S04]  /*6ac0*/  IMAD R8, R7, R24, RZ ;  /* 0x0000001807087224 */ /* 0x000fc800078e02ff */
[----:B------:R-:W-:-:S03]  /*6ad0*/  IMAD R7, R13, R25, R8 ;  /* 0x000000190d077224 */ /* 0x000fc600078e0208 */
[----:B------:R-:W3:Y:S01]  /*6ae0*/  LDC R26, c[0x0][0x658] ;  /* 0x00019600ff1a7b82 */ /* 0x000ee20000000800 */
[----:B------:R-:W-:Y:S01]  /*6af0*/  IMAD.IADD R7, R11, 0x1, R7 ;  /* 0x000000010b077824 */ /* 0x000fe200078e0207 */
[----:B0-----:R-:W-:Y:S01]  /*6b00*/  ISETP.NE.U32.AND P0, PT, R28, RZ, PT ;  /* 0x000000ff1c00720c */ /* 0x001fe20003f05070 */
[----:B------:R-:W-:-:S03]  /*6b10*/  IMAD.MOV.U32 R11, RZ, RZ, -0x1 ;  /* 0xffffffffff0b7424 */ /* 0x000fc600078e00ff */
        /* <DEDUP_REMOVED lines=8> */
[-C--:B---3--:R-:W-:Y:S02]  /*6ba0*/  SHF.L.U32 R10, R11, R26.reuse, RZ ;  /* 0x0000001a0b0a7219 */ /* 0x088fe400000006ff */
[--C-:B------:R-:W-:Y:S02]  /*6bb0*/  SHF.R.U64 R24, R22, R26, R7.reuse ;  /* 0x0000001a16187219 */ /* 0x100fe40000001207 */
[----:B------:R-:W-:Y:S02]  /*6bc0*/  LOP3.LUT R33, RZ, R10, RZ, 0x33, !PT ;  /* 0x0000000aff217212 */ /* 0x000fe400078e33ff */
[----:B------:R-:W-:Y:S01]  /*6bd0*/  SHF.R.U32.HI R11, RZ, R26, R7 ;  /* 0x0000001aff0b7219 */ /* 0x000fe20000011607 */
[----:B------:R-:W3:Y:S01]  /*6be0*/  LDC R30, c[0x0][0x610] ;  /* 0x00018400ff1e7b82 */ /* 0x000ee20000000800 */
[----:B------:R-:W-:Y:S01]  /*6bf0*/  IMAD.MOV.U32 R10, RZ, RZ, R24 ;  /* 0x000000ffff0a7224 */ /* 0x000fe200078e0018 */
[----:B------:R-:W-:Y:S06]  /*6c00*/  @!P0 BRA `(.L_x_165) ;  /* 0x0000000000288947 */ /* 0x000fec0003800000 */
        /* <DEDUP_REMOVED lines=10> */
.L_x_165:
[----:B------:R-:W-:Y:S02]  /*6cb0*/  ISETP.NE.AND P0, PT, R2, 0x1, PT ;  /* 0x000000010200780c */ /* 0x000fe40003f05270 */
[----:B-1----:R-:W-:Y:S01]  /*6cc0*/  SHF.R.U64 R8, R10, R8, R11 ;  /* 0x000000080a087219 */ /* 0x002fe2000000120b */
[----:B0-----:R-:W-:Y:S01]  /*6cd0*/  VIADD R11, R25, 0xffffffff ;  /* 0xffffffff190b7836 */ /* 0x001fe20000000000 */
[----:B------:R-:W-:Y:S02]  /*6ce0*/  SHF.L.U32 R31, R31, R26, RZ ;  /* 0x0000001a1f1f7219 */ /* 0x000fe400000006ff */
[----:B------:R-:W-:Y:S01]  /*6cf0*/  LOP3.LUT R5, R22, R33, RZ, 0xc0, !PT ;  /* 0x0000002116057212 */ /* 0x000fe200078ec0ff */
[----:B------:R-:W-:-:S04]  /*6d00*/  IMAD.MOV R7, RZ, RZ, -R8 ;  /* 0x000000ffff077224 */ /* 0x000fc800078e0a08 */
[----:B------:R-:W-:Y:S02]  /*6d10*/  IMAD R5, R31, R8, R5 ;  /* 0x000000081f057224 */ /* 0x000fe400078e0205 */
[----:B------:R-:W-:Y:S01]  /*6d20*/  @P0 IMAD R6, R9, R23, R4 ;  /* 0x0000001709060224 */ /* 0x000fe200078e0204 */
[----:B------:R-:W-:Y:S01]  /*6d30*/  LOP3.LUT R9, R20, R11, RZ, 0xc0, !PT ;  /* 0x0000000b14097212 */ /* 0x000fe200078ec0ff */
[----:B--2---:R-:W-:Y:S02]  /*6d40*/  IMAD R4, R7, R27, R24 ;  /* 0x0000001b07047224 */ /* 0x004fe400078e0218 */
[----:B---3--:R-:W-:Y:S02]  /*6d50*/  IMAD R6, R5, R30, R6 ;  /* 0x0000001e05067224 */ /* 0x008fe400078e0206 */
[----:B------:R-:W-:Y:S02]  /*6d60*/  IMAD R5, R4, R25, R9 ;  /* 0x0000001904057224 */ /* 0x000fe400078e0209 */
[----:B------:R-:W-:-:S02]  /*6d70*/  IMAD.MOV.U32 R8, RZ, RZ, 0x1 ;  /* 0x00000001ff087424 */ /* 0x000fc400078e00ff */
[----:B------:R-:W-:Y:S01]  /*6d80*/  IMAD.MOV.U32 R7, RZ, RZ, R21 ;  /* 0x000000ffff077224 */ /* 0x000fe200078e0015 */
[----:B------:R-:W-:Y:S02]  /*6d90*/  SEL R19, R5, R6, !P0 ;  /* 0x0000000605137207 */ /* 0x000fe40004000000 */
[----:B------:R-:W-:-:S07]  /*6da0*/  SEL R12, R6, R5, !P0 ;  /* 0x00000005060c7207 */ /* 0x000fce0004000000 */
.L_x_163:
[----:B------:R-:W-:-:S08]  /*6db0*/  NOP ;  /* 0x0000000000007918 */ /* 0x000fd00000000000 */
[----:B------:R-:W0:-:S00]  /*6dc0*/  USETMAXREG.DEALLOC.CTAPOOL 0x28 ;  /* 0x00000028000079c8 */ /* 0x000e0000080e0500 */
[----:B0-----:R-:W-:-:S13]  /*6dd0*/  ISETP.NE.AND P0, PT, R3, RZ, PT ;  /* 0x000000ff0300720c */ /* 0x001fda0003f05270 */
[----:B------:R-:W-:Y:S05]  /*6de0*/  @P0 EXIT ;  /* 0x000000000000094d */ /* 0x000fea0003800000 */
[----:B------:R-:W-:Y:S01]  /*6df0*/  LOP3.LUT P0, RZ, R8, 0xff, RZ, 0xc0, !PT ;  /* 0x000000ff08ff7812 */ /* 0x000fe2000780c0ff */
[----:B------:R-:W-:Y:S02]  /*6e00*/  IMAD.MOV.U32 R3, RZ, RZ, 0x1 ;  /* 0x00000001ff037424 */ /* 0x000fe400078e00ff */
[----:B------:R-:W-:-:S10]  /*6e10*/  IMAD.MOV.U32 R13, RZ, RZ, RZ ;  /* 0x000000ffff0d7224 */ /* 0x000fd400078e00ff */
[----:B------:R-:W-:Y:S05]  /*6e20*/  @!P0 BRA `(.L_x_166) ;  /* 0x0000000c00b88947 */ /* 0x000fea0003800000 */
[----:B------:R-:W0:Y:S01]  /*6e30*/  LDC R3, c[0x0][0x28c] ;  /* 0x0000a300ff037b82 */ /* 0x000e220000000800 */
[----:B------:R-:W-:Y:S01]  /*6e40*/  ULDC UR21, c[0x0][0x658] ;  /* 0x0001960000157ab9 */ /* 0x000fe20000000800 */
[----:B------:R-:W-:Y:S01]  /*6e50*/  UMOV UR6, 0xffffffff ;  /* 0xffffffff00067882 */ /* 0x000fe20000000000 */
[----:B------:R-:W-:Y:S01]  /*6e60*/  UMOV UR9, 0x1 ;  /* 0x0000000100097882 */ /* 0x000fe20000000000 */
[----:B------:R-:W-:Y:S01]  /*6e70*/  USHF.L.U32 UR6, UR6, UR21, URZ ;  /* 0x0000001506067299 */ /* 0x000fe2000800063f */
[----:B------:R-:W-:Y:S01]  /*6e80*/  BSSY B0, `(.L_x_166) ;  /* 0x00000e8000007945 */ /* 0x000fe20003800000 */
[----:B------:R-:W-:Y:S01]  /*6e90*/  IMAD.MOV.U32 R11, RZ, RZ, 0x1 ;  /* 0x00000001ff0b7424 */ /* 0x000fe200078e00ff */
[----:B------:R-:W-:Y:S01]  /*6ea0*/  LOP3.LUT R10, R18, 0x2, RZ, 0xfc, !PT ;  /* 0x00000002120a7812 */ /* 0x000fe200078efcff */
[----:B------:R-:W1:Y:S01]  /*6eb0*/  S2UR UR5, SR_CgaCtaId ;  /* 0x00000000000579c3 */ /* 0x000e620000008800 */
[----:B------:R-:W-:Y:S01]  /*6ec0*/  ULOP3.LUT UR22, URZ, UR6, URZ, 0x33, !UPT ;  /* 0x000000063f167292 */ /* 0x000fe2000f8e333f */
[----:B------:R-:W-:Y:S01]  /*6ed0*/  IMAD.MOV.U32 R13, RZ, RZ, RZ ;  /* 0x000000ffff0d7224 */ /* 0x000fe200078e00ff */
[----:B------:R-:W-:Y:S01]  /*6ee0*/  ULDC UR13, c[0x0][0x600] ;  /* 0x00018000000d7ab9 */ /* 0x000fe20000000800 */
[----:B------:R-:W-:Y:S01]  /*6ef0*/  UMOV UR30, 0x11 ;  /* 0x00000011001e7882 */ /* 0x000fe20000000000 */
[----:B------:R-:W-:-:S02]  /*6f00*/  UIADD3 UR13, UR13, -0x1, URZ ;  /* 0xffffffff0d0d7890 */ /* 0x000fc4000fffe03f */
[----:B------:R-:W-:Y:S01]  /*6f10*/  USHF.L.U32 UR21, UR9, UR21, URZ ;  /* 0x0000001509157299 */ /* 0x000fe2000800063f */
[----:B------:R-:W-:Y:S01]  /*6f20*/  ULDC.64 UR42, c[0x0][0x198] ;  /* 0x00006600002a7ab9 */ /* 0x000fe20000000a00 */
[----:B0-----:R-:W-:-:S05]  /*6f30*/  VIADD R3, R3, 0x3f ;  /* 0x0000003f03037836 */ /* 0x001fca0000000000 */
[----:B------:R-:W-:Y:S01]  /*6f40*/  SHF.R.S32.HI R4, RZ, 0x1f, R3 ;  /* 0x0000001fff047819 */ /* 0x000fe20000011403 */
[----:B-1----:R-:W-:-:S03]  /*6f50*/  USHF.R.U32.HI UR37, URZ, 0x2, UR5 ;  /* 0x000000023f257899 */ /* 0x002fc60008011605 */
[----:B------:R-:W-:Y:S01]  /*6f60*/  LEA.HI R4, R4, R3, RZ, 0x6 ;  /* 0x0000000304047211 */ /* 0x000fe200078f30ff */
[----:B------:R-:W-:Y:S01]  /*6f70*/  ULOP3.LUT UR4, UR5, 0x3, URZ, 0xc0, !UPT ;  /* 0x0000000305047892 */ /* 0x000fe2000f8ec03f */
[----:B------:R-:W-:Y:S01]  /*6f80*/  IMAD.MOV.U32 R3, RZ, RZ, 0x1 ;  /* 0x00000001ff037424 */ /* 0x000fe200078e00ff */
[----:B------:R-:W-:Y:S01]  /*6f90*/  USHF.L.U32 UR23, UR5, 0x4, URZ ;  /* 0x0000000405177899 */ /* 0x000fe2000800063f */
[----:B------:R-:W-:Y:S01]  /*6fa0*/  SHF.R.S32.HI R8, RZ, 0x6, R4 ;  /* 0x00000006ff087819 */ /* 0x000fe20000011404 */
[----:B------:R-:W-:Y:S02]  /*6fb0*/  USHF.L.U32 UR40, UR5, 0xa, URZ ;  /* 0x0000000a05287899 */ /* 0x000fe4000800063f */
[----:B------:R-:W-:Y:S02]  /*6fc0*/  ULOP3.LUT UR5, UR5, 0xfffffffc, URZ, 0xc0, !UPT ;  /* 0xfffffffc05057892 */ /* 0x000fe4000f8ec03f */
[----:B------:R-:W-:Y:S01]  /*6fd0*/  UISETP.GT.U32.AND UP0, UPT, UR4, 0xffff, UPT ;  /* 0x0000ffff0400788c */ /* 0x000fe2000bf04070 */
[----:B------:R-:W-:Y:S01]  /*6fe0*/  VIADD R9, R8, 0x1 ;  /* 0x0000000108097836 */ /* 0x000fe20000000000 */
[----:B------:R-:W-:-:S02]  /*6ff0*/  ULOP3.LUT UR7, UR5, 0x1, URZ, 0xfc, !UPT ;  /* 0x0000000105077892 */ /* 0x000fc4000f8efc3f */
[----:B------:R-:W-:Y:S02]  /*7000*/  ULOP3.LUT UR8, UR5, 0x2, URZ, 0xfc, !UPT ;  /* 0x0000000205087892 */ /* 0x000fe4000f8efc3f */
[----:B------:R-:W-:Y:S02]  /*7010*/  USHF.L.U32 UR6, UR9, UR5, URZ ;  /* 0x0000000509067299 */ /* 0x000fe4000800063f */
[----:B------:R-:W-:Y:S02]  /*7020*/  ULOP3.LUT UR5, UR5, 0x3, URZ, 0xfc, !UPT ;  /* 0x0000000305057892 */ /* 0x000fe4000f8efc3f */
[----:B------:R-:W-:Y:S02]  /*7030*/  USHF.L.U32 UR7, UR9, UR7, URZ ;  /* 0x0000000709077299 */ /* 0x000fe4000800063f */
[----:B------:R-:W-:Y:S02]  /*7040*/  USHF.L.U32 UR8, UR9, UR8, URZ ;  /* 0x0000000809087299 */ /* 0x000fe4000800063f */
[----:B------:R-:W-:-:S02]  /*7050*/  USEL UR4, UR4, 0xffff, !UP0 ;  /* 0x0000ffff04047887 */ /* 0x000fc4000c000000 */
[----:B------:R-:W-:Y:S02]  /*7060*/  USHF.L.U32 UR5, UR9, UR5, URZ ;  /* 0x0000000509057299 */ /* 0x000fe4000800063f */
[----:B------:R-:W-:Y:S02]  /*7070*/  ULOP3.LUT UR6, UR8, UR6, UR7, 0xfe, !UPT ;  /* 0x0000000608067292 */ /* 0x000fe4000f8efe07 */
[----:B------:R-:W-:Y:S02]  /*7080*/  ULOP3.LUT UR4, UR4, 0xffff, URZ, 0xc0, !UPT ;  /* 0x0000ffff04047892 */ /* 0x000fe4000f8ec03f */
[----:B------:R-:W-:Y:S02]  /*7090*/  USHF.L.U32 UR44, UR37, 0x5, URZ ;  /* 0x00000005252c7899 */ /* 0x000fe4000800063f */
[----:B------:R-:W-:Y:S02]  /*70a0*/  ULOP3.LUT UR23, UR23, 0x30, URZ, 0xc0, !UPT ;  /* 0x0000003017177892 */ /* 0x000fe4000f8ec03f */
[----:B------:R-:W-:-:S02]  /*70b0*/  ULOP3.LUT UR29, UR6, UR5, URZ, 0xfc, !UPT ;  /* 0x00000005061d7292 */ /* 0x000fc4000f8efc3f */
[----:B------:R-:W-:-:S12]  /*70c0*/  USHF.L.U32 UR30, UR30, UR4, URZ ;  /* 0x000000041e1e7299 */ /* 0x000fd8000800063f */
.L_x_177:
[----:B------:R-:W-:-:S03]  /*70d0*/  UMOV UR4, 0xffffffff ;  /* 0xffffffff00047882 */ /* 0x000fc60000000000 */
[----:B------:R-:W-:Y:S05]  /*70e0*/  BRA.DIV UR4, `(.L_x_167) ;  /* 0x0000001204147947 */ /* 0x000fea000b800000 */
[----:B------:R-:W-:-:S13]  /*70f0*/  ELECT P6, URZ, PT ;  /* 0x00000000003f782f */ /* 0x000fda00038c0000 */
.L_x_189:
[----:B------:R-:W-:Y:S04]  /*7100*/  BSSY B1, `(.L_x_168) ;  /* 0x000004d000017945 */ /* 0x000fe80003800000 */
[----:B------:R-:W-:Y:S05]  /*7110*/  @!P6 BRA `(.L_x_169) ;  /* 0x00000004002ce947 */ /* 0x000fea0003800000 */
[----:B------:R-:W0:Y:S02]  /*7120*/  LDC R4, c[0x0][0x28c] ;  /* 0x0000a300ff047b82 */ /* 0x000e240000000800 */
[----:B0-----:R-:W-:-:S13]  /*7130*/  ISETP.GE.AND P0, PT, R4, 0x1, PT ;  /* 0x000000010400780c */ /* 0x001fda0003f06270 */
[----:B------:R-:W-:Y:S05]  /*7140*/  @!P0 BRA `(.L_x_169) ;  /* 0x0000000400208947 */ /* 0x000fea0003800000 */
[----:B------:R-:W-:Y:S02]  /*7150*/  IMAD.SHL.U32 R15, R12, 0x80, RZ ;  /* 0x000000800c0f7824 */ /* 0x000fe400078e00ff */
[----:B------:R-:W-:Y:S02]  /*7160*/  IMAD.SHL.U32 R19, R19, 0x80, RZ ;  /* 0x0000008013137824 */ /* 0x000fe400078e00ff */
[----:B------:R-:W-:Y:S02]  /*7170*/  IMAD.U32 R20, RZ, RZ, UR44 ;  /* 0x0000002cff147e24 */ /* 0x000fe4000f8e00ff */
[----:B------:R-:W-:Y:S02]  /*7180*/  IMAD.U32 R22, RZ, RZ, UR23 ;  /* 0x00000017ff167e24 */ /* 0x000fe4000f8e00ff */
[----:B------:R-:W-:Y:S02]  /*7190*/  IMAD.MOV.U32 R4, RZ, RZ, R9 ;  /* 0x000000ffff047224 */ /* 0x000fe400078e0009 */
[----:B------:R-:W-:-:S02]  /*71a0*/  IMAD.MOV.U32 R5, RZ, RZ, R3 ;  /* 0x000000ffff057224 */ /* 0x000fc400078e0003 */
[----:B------:R-:W-:Y:S02]  /*71b0*/  IMAD.MOV.U32 R6, RZ, RZ, R13 ;  /* 0x000000ffff067224 */ /* 0x000fe400078e000d */
[----:B------:R-:W-:Y:S02]  /*71c0*/  VIADD R24, R15, 0x40 ;  /* 0x000000400f187836 */ /* 0x000fe40000000000 */
[----:B------:R-:W-:-:S07]  /*71d0*/  VIADD R25, R19, 0x40 ;  /* 0x0000004013197836 */ /* 0x000fce0000000000 */
.L_x_172:
[----:B------:R-:W0:Y:S01]  /*71e0*/  S2R R21, SR_CgaCtaId ;  /* 0x0000000000157919 */ /* 0x000e220000008800 */
[----:B------:R-:W-:Y:S02]  /*71f0*/  MOV R12, 0x400 ;  /* 0x00000400000c7802 */ /* 0x000fe40000000f00 */
[----:B------:R-:W-:-:S13]  /*7200*/  ISETP.NE.AND P1, PT, R0, RZ, PT ;  /* 0x000000ff0000720c */ /* 0x000fda0003f25270 */
[----:B------:R-:W1:Y:S01]  /*7210*/  @!P1 LDC R14, c[0x0][0x500] ;  /* 0x00014000ff0e9b82 */ /* 0x000e620000000800 */
[----:B0-----:R-:W-:Y:S02]  /*7220*/  LEA R23, R21, R12, 0x18 ;  /* 0x0000000c15177211 */ /* 0x001fe400078ec0ff */
[----:B------:R-:W-:-:S03]  /*7230*/  SHF.L.U32 R12, R5, 0x1f, RZ ;  /* 0x0000001f050c7819 */ /* 0x000fc600000006ff */
[----:B------:R-:W-:-:S04]  /*7240*/  IMAD R21, R6, 0x8, R23 ;  /* 0x0000000806157824 */ /* 0x000fc800078e0217 */
[----:B------:R-:W0:Y:S02]  /*7250*/  SYNCS.PHASECHK.TRANS64.TRYWAIT P0, [R21+URZ+0x28], R12 ;  /* 0x0000280c150075a7 */ /* 0x000e24000800017f */
[----:B01----:R-:W-:Y:S05]  /*7260*/  @!P0 BRA `(.L_x_170) ;  /* 0x0000000c00d48947 */ /* 0x003fea0003800000 */
.L_x_190:
[----:B0-----:R-:W-:Y:S01]  /*7270*/  PRMT R12, R10, 0x9910, RZ ;  /* 0x000099100a0c7816 */ /* 0x001fe200000000ff */
[----:B------:R0:W-:Y:S03]  /*7280*/  @!P1 SYNCS.ARRIVE.TRANS64 RZ, [R21+URZ], R14 ;  /* 0x0000000e15ff99a7 */ /* 0x0001e6000800003f */
[----:B------:R-:W-:-:S13]  /*7290*/  ISETP.NE.AND P0, PT, R12, 0x2, PT ;  /* 0x000000020c00780c */ /* 0x000fda0003f05270 */
[----:B0-----:R-:W-:Y:S05]  /*72a0*/  @P0 BRA `(.L_x_171) ;  /* 0x0000000000040947 */ /* 0x001fea0003800000 */
[----:B------:R-:W-:Y:S01]  /*72b0*/  BPT.TRAP 0x1 ;  /* 0x000000040000795c */ /* 0x000fe20000300000 */
.L_x_171:
[----:B------:R-:W-:Y:S01]  /*72c0*/  R2UR UR5, R6 ;  /* 0x00000000060572ca */ /* 0x000fe200000e0000 */
[----:B------:R-:W-:Y:S01]  /*72d0*/  UIADD3 UR14, UP0, UR42, 0xf0, URZ ;  /* 0x000000f02a0e7890 */ /* 0x000fe2000ff1e03f */
[----:B------:R-:W-:Y:S01]  /*72e0*/  R2UR UR9, R23 ;  /* 0x00000000170972ca */ /* 0x000fe200000e0000 */
[----:B------:R-:W-:Y:S01]  /*72f0*/  UPRMT UR31, URZ, 0x5410, UR30 ;  /* 0x000054103f1f7896 */ /* 0x000fe2000800001e */
[----:B------:R-:W-:Y:S01]  /*7300*/  R2UR UR33, R21 ;  /* 0x00000000152172ca */ /* 0x000fe200000e0000 */
[----:B------:R-:W-:Y:S01]  /*7310*/  UIADD3.X UR15, URZ, UR43, URZ, UP0, !UPT ;  /* 0x0000002b3f0f7290 */ /* 0x000fe200087fe43f */
[----:B------:R-:W-:Y:S01]  /*7320*/  R2UR UR35, R20 ;  /* 0x00000000142372ca */ /* 0x000fe200000e0000 */
[----:B------:R-:W-:Y:S01]  /*7330*/  VIADD R4, R4, 0xffffffff ;  /* 0xffffffff04047836 */ /* 0x000fe20000000000 */
[----:B------:R-:W-:Y:S01]  /*7340*/  R2UR UR36, R7 ;  /* 0x00000000072472ca */ /* 0x000fe200000e0000 */
[----:B------:R-:W-:Y:S01]  /*7350*/  UMOV UR6, 0x0 ;  /* 0x0000000000067882 */ /* 0x000fe20000000000 */
[----:B------:R-:W-:Y:S01]  /*7360*/  R2UR UR34, R15 ;  /* 0x000000000f2272ca */ /* 0x000fe200000e0000 */
[----:B------:R-:W-:Y:S01]  /*7370*/  UMOV UR7, 0x10000000 ;  /* 0x1000000000077882 */ /* 0x000fe20000000000 */
[----:B------:R-:W-:Y:S01]  /*7380*/  R2UR UR26, R24 ;  /* 0x00000000181a72ca */ /* 0x000fe200000e0000 */
[----:B------:R-:W-:Y:S01]  /*7390*/  USHF.L.U32 UR5, UR5, 0xd, URZ ;  /* 0x0000000d05057899 */ /* 0x000fe2000800063f */
[----:B------:R-:W-:Y:S01]  /*73a0*/  R2UR UR19, R22 ;  /* 0x00000000161372ca */ /* 0x000fe200000e0000 */
[----:B------:R-:W-:Y:S01]  /*73b0*/  UIADD3 UR4, UP1, UR42, 0x1f0, URZ ;  /* 0x000001f02a047890 */ /* 0x000fe2000ff3e03f */
[----:B------:R-:W-:Y:S01]  /*73c0*/  R2UR UR18, R19 ;  /* 0x00000000131272ca */ /* 0x000fe200000e0000 */
[----:B------:R-:W-:Y:S01]  /*73d0*/  ULEA UR8, UR37, UR5, 0xb ;  /* 0x0000000525087291 */ /* 0x000fe2000f8e583f */
[----:B------:R-:W-:Y:S01]  /*73e0*/  R2UR UR10, R25 ;  /* 0x00000000190a72ca */ /* 0x000fe200000e0000 */
[----:B------:R-:W-:Y:S01]  /*73f0*/  ULOP3.LUT UR5, UR5, 0xc00, UR40, 0xf8, !UPT ;  /* 0x00000c0005057892 */ /* 0x000fe2000f8ef828 */
[----:B------:R-:W-:Y:S01]  /*7400*/  ISETP.GT.AND P1, PT, R4, 0x1, PT ;  /* 0x000000010400780c */ /* 0x000fe20003f24270 */
[----:B------:R-:W-:Y:S01]  /*7410*/  ULEA UR8, UR8, UR9, 0x1 ;  /* 0x0000000908087291 */ /* 0x000fe2000f8e083f */
[----:B------:R-:W-:Y:S01]  /*7420*/  VIADD R6, R6, 0x1 ;  /* 0x0000000106067836 */ /* 0x000fe20000000000 */
[----:B------:R-:W-:Y:S01]  /*7430*/  ULEA UR5, UR5, UR9, 0x1 ;  /* 0x0000000905057291 */ /* 0x000fe2000f8e083f */
[----:B------:R-:W-:Y:S01]  /*7440*/  VIADD R22, R22, 0x40 ;  /* 0x0000004016167836 */ /* 0x000fe20000000000 */
[----:B------:R-:W-:Y:S01]  /*7450*/  UIADD3 UR32, UR8, 0x100, URZ ;  /* 0x0000010008207890 */ /* 0x000fe2000fffe03f */
[----:B------:R-:W-:Y:S01]  /*7460*/  VIADD R20, R20, 0x40 ;  /* 0x0000004014147836 */ /* 0x000fe20000000000 */
[----:B------:R-:W-:Y:S01]  /*7470*/  UIADD3 UR24, UR8, 0x2100, URZ ;  /* 0x0000210008187890 */ /* 0x000fe2000fffe03f */
[C---:B------:R-:W-:Y:S01]  /*7480*/  ISETP.NE.AND P0, PT, R6.reuse, 0x5, PT ;  /* 0x000000050600780c */ /* 0x040fe20003f05270 */
[----:B------:R-:W-:Y:S01]  /*7490*/  UMOV UR25, UR33 ;  /* 0x0000002100197c82 */ /* 0x000fe20008000000 */
[----:B------:R-:W-:Y:S01]  /*74a0*/  UMOV UR27, UR35 ;  /* 0x00000023001b7c82 */ /* 0x000fe20008000000 */
[----:B------:R-:W-:Y:S01]  /*74b0*/  UMOV UR28, UR36 ;  /* 0x00000024001c7c82 */ /* 0x000fe20008000000 */
[----:B------:R-:W-:Y:S01]  /*74c0*/  UIADD3 UR16, UR5, 0x14100, URZ ;  /* 0x0001410005107890 */ /* 0x000fe2000fffe03f */
[----:B------:R-:W-:Y:S01]  /*74d0*/  SEL R12, RZ, 0x1, P0 ;  /* 0x00000001ff0c7807 */ /* 0x000fe20000000000 */
[----:B------:R-:W-:Y:S01]  /*74e0*/  UTMALDG.3D.MULTICAST [UR32], [UR14], UR31, desc[UR6] ;  /* 0x000006200e0073b4 */ /* 0x000fe2000801181f */
[----:B------:R-:W-:Y:S01]  /*74f0*/  UIADD3 UR8, UR5, 0x16100, URZ ;  /* 0x0001610005087890 */ /* 0x000fe2000fffe03f */
[----:B------:R-:W-:Y:S01]  /*7500*/  SEL R6, R6, RZ, P0 ;  /* 0x000000ff06067207 */ /* 0x000fe20000000000 */
[----:B------:R-:W-:Y:S01]  /*7510*/  UIADD3.X UR5, URZ, UR43, URZ, UP1, !UPT ;  /* 0x0000002b3f057290 */ /* 0x000fe20008ffe43f */
[----:B------:R-:W-:Y:S01]  /*7520*/  LOP3.LUT R5, R5, R12, RZ, 0x3c, !PT ;  /* 0x0000000c05057212 */ /* 0x000fe200078e3cff */
[----:B------:R-:W-:Y:S01]  /*7530*/  UMOV UR17, UR33 ;  /* 0x0000002100117c82 */ /* 0x000fe20008000000 */
[----:B------:R-:W-:Y:S01]  /*7540*/  UMOV UR20, UR36 ;  /* 0x0000002400147c82 */ /* 0x000fe20008000000 */
[----:B------:R-:W-:Y:S01]  /*7550*/  UMOV UR9, UR33 ;  /* 0x0000002100097c82 */ /* 0x000fe20008000000 */
[----:B------:R0:W-:Y:S01]  /*7560*/  UTMALDG.3D.MULTICAST [UR24], [UR14], UR31, desc[UR6] ;  /* 0x000006180e0073b4 */ /* 0x0001e2000801181f */
[----:B------:R-:W-:Y:S01]  /*7570*/  UMOV UR11, UR19 ;  /* 0x00000013000b7c82 */ /* 0x000fe20008000000 */
[----:B------:R-:W-:Y:S01]  /*7580*/  UMOV UR12, UR36 ;  /* 0x00000024000c7c82 */ /* 0x000fe20008000000 */
[----:B0-----:R-:W-:-:S09]  /*7590*/  UPRMT UR14, URZ, 0x5410, UR29 ;  /* 0x000054103f0e7896 */ /* 0x001fd2000800001d */
[----:B------:R0:W-:Y:S01]  /*75a0*/  UTMALDG.3D.MULTICAST [UR16], [UR4], UR14, desc[UR6] ;  /* 0x00000610040073b4 */ /* 0x0001e2000801180e */
[----:B------:R0:W-:Y:S02]  /*75b0*/  UTMALDG.3D.MULTICAST [UR8], [UR4], UR14, desc[UR6] ;  /* 0x00000608040073b4 */ /* 0x0001e4000801180e */
[----:B0-----:R-:W-:Y:S05]  /*75c0*/  @P1 BRA `(.L_x_172) ;  /* 0xfffffffc00041947 */ /* 0x001fea000383ffff */
.L_x_169:
[----:B------:R-:W-:Y:S05]  /*75d0*/  BSYNC B1 ;  /* 0x0000000000017941 */ /* 0x000fea0003800000 */
.L_x_168:
[----:B------:R-:W-:Y:S01]  /*75e0*/  LOP3.LUT P1, RZ, R11, 0xff, RZ, 0xc0, !PT ;  /* 0x000000ff0bff7812 */ /* 0x000fe2000782c0ff */
[C---:B------:R-:W-:Y:S01]  /*75f0*/  IMAD.IADD R13, R8.reuse, 0x1, R13 ;  /* 0x00000001080d7824 */ /* 0x040fe200078e020d */
[----:B------:R-:W-:Y:S01]  /*7600*/  ULDC.64 UR4, c[0x0][0x650] ;  /* 0x0001940000047ab9 */ /* 0x000fe20000000a00 */
[C---:B------:R-:W-:Y:S01]  /*7610*/  ISETP.GE.U32.AND P2, PT, R8.reuse, 0x5, PT ;  /* 0x000000050800780c */ /* 0x040fe20003f46070 */
[----:B------:R-:W-:Y:S01]  /*7620*/  BSSY B1, `(.L_x_173) ;  /* 0x000006b000017945 */ /* 0x000fe20003800000 */
[----:B------:R-:W-:Y:S01]  /*7630*/  IMAD.MOV.U32 R12, RZ, RZ, -0x1 ;  /* 0xffffffffff0c7424 */ /* 0x000fe200078e00ff */
[----:B------:R-:W-:Y:S01]  /*7640*/  ISETP.GT.U32.AND P0, PT, R13, 0x4, PT ;  /* 0x000000040d00780c */ /* 0x000fe20003f04070 */
[----:B------:R-:W-:Y:S01]  /*7650*/  IMAD.MOV.U32 R19, RZ, RZ, -0x1 ;  /* 0xffffffffff137424 */ /* 0x000fe200078e00ff */
[----:B------:R-:W-:Y:S01]  /*7660*/  PRMT R11, RZ, 0x7610, R11 ;  /* 0x00007610ff0b7816 */ /* 0x000fe2000000000b */
[----:B------:R-:W-:Y:S01]  /*7670*/  IMAD.MOV.U32 R7, RZ, RZ, -0x1 ;  /* 0xffffffffff077424 */ /* 0x000fe200078e00ff */
[----:B------:R-:W-:-:S03]  /*7680*/  ISETP.LT.U32.AND P0, PT, R8, 0x5, P0 ;  /* 0x000000050800780c */ /* 0x000fc60000701070 */
[----:B------:R-:W0:Y:S01]  /*7690*/  @P1 S2R R5, SR_CgaCtaId ;  /* 0x0000000000051919 */ /* 0x000e220000008800 */
[----:B------:R-:W-:-:S04]  /*76a0*/  @P1 MOV R4, 0x400 ;  /* 0x0000040000041802 */ /* 0x000fc80000000f00 */
[----:B0-----:R-:W-:Y:S01]  /*76b0*/  @P1 LEA R6, R5, R4, 0x18 ;  /* 0x0000000405061211 */ /* 0x001fe200078ec0ff */
[----:B------:R-:W-:Y:S01]  /*76c0*/  IMAD.WIDE.U32 R4, R13, -0x33333333, RZ ;  /* 0xcccccccd0d047825 */ /* 0x000fe200078e00ff */
[----:B------:R-:W-:Y:S02]  /*76d0*/  SEL R4, RZ, 0x1, !P0 ;  /* 0x00000001ff047807 */ /* 0x000fe40004000000 */
[----:B------:R0:W-:Y:S01]  /*76e0*/  @P1 SYNCS.ARRIVE.TRANS64.A1T0 RZ, [R6+URZ+0x68], RZ ;  /* 0x000068ff06ff19a7 */ /* 0x0001e2000810003f */
[----:B------:R-:W-:Y:S02]  /*76f0*/  IADD3 R16, P1, R16, UR38, RZ ;  /* 0x0000002610107c10 */ /* 0x000fe4000ff3e0ff */
[----:B------:R-:W-:Y:S02]  /*7700*/  LOP3.LUT R3, R3, R4, RZ, 0x3c, !PT ;  /* 0x0000000403037212 */ /* 0x000fe400078e3cff */
[----:B------:R-:W-:Y:S02]  /*7710*/  IADD3.X R17, R17, UR41, RZ, P1, !PT ;  /* 0x0000002911117c10 */ /* 0x000fe40008ffe4ff */
[----:B------:R-:W-:-:S02]  /*7720*/  ISETP.GE.U32.AND P0, PT, R16, UR4, PT ;  /* 0x0000000410007c0c */ /* 0x000fc4000bf06070 */
[----:B0-----:R-:W-:Y:S02]  /*7730*/  SHF.R.U32.HI R6, RZ, 0x2, R5 ;  /* 0x00000002ff067819 */ /* 0x001fe40000011605 */
[----:B------:R-:W-:Y:S02]  /*7740*/  ISETP.GE.U32.AND.EX P0, PT, R17, UR5, PT, P0 ;  /* 0x0000000511007c0c */ /* 0x000fe4000bf06100 */
[----:B------:R-:W-:Y:S01]  /*7750*/  @P2 LOP3.LUT R3, R3, 0x1, R6, 0x78, !PT ;  /* 0x0000000103032812 */ /* 0x000fe200078e7806 */
[----:B------:R-:W-:Y:S01]  /*7760*/  IMAD R13, R6, -0x5, R13 ;  /* 0xfffffffb060d7824 */ /* 0x000fe200078e020d */
[----:B------:R-:W-:-:S09]  /*7770*/  PRMT R4, RZ, 0x7610, R4 ;  /* 0x00007610ff047816 */ /* 0x000fd20000000004 */
[----:B------:R-:W-:Y:S05]  /*7780*/  @P0 BRA `(.L_x_174) ;  /* 0x0000000400500947 */ /* 0x000fea0003800000 */
[----:B------:R-:W0:Y:S01]  /*7790*/  S2R R15, SR_CTAID.X ;  /* 0x00000000000f7919 */ /* 0x000e220000002500 */
[----:B------:R-:W-:Y:S01]  /*77a0*/  ULDC.64 UR4, c[0x0][0x628] ;  /* 0x00018a0000047ab9 */ /* 0x000fe20000000a00 */
[----:B------:R-:W1:Y:S01]  /*77b0*/  LDC R20, c[0x0][0x144] ;  /* 0x00005100ff147b82 */ /* 0x000e620000000800 */
[----:B------:R-:W-:Y:S01]  /*77c0*/  ISETP.NE.U32.AND P0, PT, RZ, UR4, PT ;  /* 0x00000004ff007c0c */ /* 0x000fe2000bf05070 */
[----:B------:R-:W2:Y:S01]  /*77d0*/  S2R R12, SR_CTAID.Y ;  /* 0x00000000000c7919 */ /* 0x000ea20000002600 */
[----:B------:R-:W-:Y:S01]  /*77e0*/  ULDC UR6, c[0x0][0x150] ;  /* 0x0000540000067ab9 */ /* 0x000fe20000000800 */
[----:B------:R-:W-:Y:S01]  /*77f0*/  ULDC UR7, c[0x0][0x630] ;  /* 0x00018c0000077ab9 */ /* 0x000fe20000000800 */
[----:B------:R-:W-:Y:S01]  /*7800*/  ISETP.NE.AND.EX P0, PT, RZ, UR5, PT, P0 ;  /* 0x00000005ff007c0c */ /* 0x000fe2000bf05300 */
[----:B------:R-:W-:Y:S01]  /*7810*/  IMAD.MOV.U32 R4, RZ, RZ, R16 ;  /* 0x000000ffff047224 */ /* 0x000fe200078e0010 */
[----:B0-----:R-:W-:-:S05]  /*7820*/  I2FP.F32.U32 R5, R15 ;  /* 0x0000000f00057245 */ /* 0x001fca0000201000 */
[----:B------:R-:W-:Y:S01]  /*7830*/  FMUL R21, R5, UR6 ;  /* 0x0000000605157c20 */ /* 0x000fe20008400000 */
[----:B------:R-:W-:-:S05]  /*7840*/  IMAD.MOV.U32 R5, RZ, RZ, R17 ;  /* 0x000000ffff057224 */ /* 0x000fca00078e0011 */
[----:B--2---:R-:W-:Y:S05]  /*7850*/  @!P0 BRA `(.L_x_175) ;  /* 0x0000000000288947 */ /* 0x004fea0003800000 */
[----:B------:R-:W-:Y:S02]  /*7860*/  ULDC UR6, c[0x0][0x634] ;  /* 0x00018d0000067ab9 */ /* 0x000fe40000000800 */
[----:B------:R-:W-:-:S05]  /*7870*/  IADD3 R5, P0, R16, UR6, RZ ;  /* 0x0000000610057c10 */ /* 0x000fca000ff1e0ff */
[----:B------:R-:W-:-:S04]  /*7880*/  IMAD.X R19, RZ, RZ, R17, P0 ;  /* 0x000000ffff137224 */ /* 0x000fc800000e0611 */
[----:B------:R-:W-:-:S04]  /*7890*/  IMAD.WIDE.U32 R6, R19, UR4, RZ ;  /* 0x0000000413067c25 */ /* 0x000fc8000f8e00ff */
[----:B------:R-:W-:-:S04]  /*78a0*/  IMAD.WIDE.U32 R6, P0, R5, UR5, R6 ;  /* 0x0000000505067c25 */ /* 0x000fc8000f800006 */
[----:B------:R-:W-:-:S04]  /*78b0*/  IMAD.WIDE.U32 R4, R5, UR4, RZ ;  /* 0x0000000405047c25 */ /* 0x000fc8000f8e00ff */
[----:B------:R-:W-:Y:S01]  /*78c0*/  IMAD.MOV.U32 R4, RZ, RZ, R7 ;  /* 0x000000ffff047224 */ /* 0x000fe200078e0007 */
[----:B------:R-:W-:Y:S01]  /*78d0*/  IADD3 RZ, P1, R5, R6, RZ ;  /* 0x0000000605ff7210 */ /* 0x000fe20007f3e0ff */
[----:B------:R-:W-:-:S04]  /*78e0*/  IMAD.X R5, RZ, RZ, RZ, P0 ;  /* 0x000000ffff057224 */ /* 0x000fc800000e06ff */
[----:B------:R-:W-:-:S08]  /*78f0*/  IMAD.WIDE.U32.X R4, R19, UR5, R4, P1 ;  /* 0x0000000513047c25 */ /* 0x000fd000088e0404 */
.L_x_175:
[--C-:B------:R-:W-:Y:S01]  /*7900*/  SHF.R.U64 R14, R4, UR7, R5.reuse ;  /* 0x00000007040e7c19 */ /* 0x100fe20008001205 */
[----:B------:R-:W0:Y:S01]  /*7910*/  F2I.U32.TRUNC.NTZ R21, R21 ;  /* 0x0000001500157305 */ /* 0x000e22000020f000 */
[----:B------:R-:W-:Y:S01]  /*7920*/  SHF.R.U32.HI R4, RZ, UR7, R5 ;  /* 0x00000007ff047c19 */ /* 0x000fe20008011605 */
[----:B------:R-:W-:Y:S01]  /*7930*/  ULDC.64 UR4, c[0x0][0x620] ;  /* 0x0001880000047ab9 */ /* 0x000fe20000000a00 */
[----:B------:R-:W-:Y:S01]  /*7940*/  IADD3 R7, P0, RZ, -R14, RZ ;  /* 0x8000000eff077210 */ /* 0x000fe20007f1e0ff */
[----:B------:R-:W-:-:S04]  /*7950*/  ULDC.64 UR6, c[0x0][0x640] ;  /* 0x0001900000067ab9 */ /* 0x000fc80000000a00 */
[----:B------:R-:W-:Y:S01]  /*7960*/  IMAD.X R4, RZ, RZ, ~R4, P0 ;  /* 0x000000ffff047224 */ /* 0x000fe200000e0e04 */
[----:B------:R-:W-:-:S03]  /*7970*/  ISETP.NE.U32.AND P0, PT, RZ, UR6, PT ;  /* 0x00000006ff007c0c */ /* 0x000fc6000bf05070 */
[----:B------:R-:W-:Y:S01]  /*7980*/  IMAD R6, R4, UR4, RZ ;  /* 0x0000000404067c24 */ /* 0x000fe2000f8e02ff */
[----:B------:R-:W-:Y:S01]  /*7990*/  ISETP.NE.AND.EX P0, PT, RZ, UR7, PT, P0 ;  /* 0x00000007ff007c0c */ /* 0x000fe2000bf05300 */
[----:B------:R-:W-:Y:S01]  /*79a0*/  IMAD.WIDE.U32 R4, R7, UR4, R16 ;  /* 0x0000000407047c25 */ /* 0x000fe2000f8e0010 */
[----:B------:R-:W-:-:S03]  /*79b0*/  ULDC UR4, c[0x0][0x618] ;  /* 0x0001860000047ab9 */ /* 0x000fc60000000800 */
[----:B------:R-:W-:Y:S01]  /*79c0*/  IMAD R7, R7, UR5, R6 ;  /* 0x0000000507077c24 */ /* 0x000fe2000f8e0206 */
[----:B------:R-:W-:Y:S01]  /*79d0*/  ULDC UR5, c[0x0][0x154] ;  /* 0x0000550000057ab9 */ /* 0x000fe20000000800 */
[----:B0-----:R-:W-:Y:S02]  /*79e0*/  IMAD.MOV R6, RZ, RZ, -R21 ;  /* 0x000000ffff067224 */ /* 0x001fe400078e0a15 */
[----:B------:R-:W0:Y:S01]  /*79f0*/  LDC R21, c[0x0][0x148] ;  /* 0x00005200ff157b82 */ /* 0x000e220000000800 */
[----:B------:R-:W-:Y:S02]  /*7a00*/  IMAD.IADD R5, R5, 0x1, R7 ;  /* 0x0000000105057824 */ /* 0x000fe400078e0207 */
[----:B-1----:R-:W-:Y:S01]  /*7a10*/  IMAD R15, R20, R6, R15 ;  /* 0x00000006140f7224 */ /* 0x002fe200078e020f */
[----:B------:R-:W-:Y:S02]  /*7a20*/  I2FP.F32.U32 R6, R12 ;  /* 0x0000000c00067245 */ /* 0x000fe40000201000 */
[----:B------:R-:W-:-:S02]  /*7a30*/  SHF.R.U64 R19, R4, UR4, R5 ;  /* 0x0000000404137c19 */ /* 0x000fc40008001205 */
[----:B------:R-:W-:Y:S01]  /*7a40*/  SHF.R.U32.HI R4, RZ, UR4, R5 ;  /* 0x00000004ff047c19 */ /* 0x000fe20008011605 */
[----:B------:R-:W-:Y:S01]  /*7a50*/  FMUL R6, R6, UR5 ;  /* 0x0000000506067c20 */ /* 0x000fe20008400000 */
[----:B------:R-:W-:Y:S02]  /*7a60*/  ULDC UR4, c[0x0][0x608] ;  /* 0x0001820000047ab9 */ /* 0x000fe40000000800 */
[--C-:B------:R-:W-:Y:S01]  /*7a70*/  SHF.R.U64 R22, R19, UR4, R4.reuse ;  /* 0x0000000413167c19 */ /* 0x100fe20008001204 */
[----:B------:R1:W2:Y:S01]  /*7a80*/  F2I.U32.TRUNC.NTZ R24, R6 ;  /* 0x0000000600187305 */ /* 0x0002a2000020f000 */
[----:B------:R-:W-:Y:S01]  /*7a90*/  SHF.R.U32.HI R5, RZ, UR4, R4 ;  /* 0x00000004ff057c19 */ /* 0x000fe20008011604 */
[----:B------:R-:W-:-:S03]  /*7aa0*/  ULDC UR4, c[0x0][0x658] ;  /* 0x0001960000047ab9 */ /* 0x000fc60000000800 */
[--C-:B------:R-:W-:Y:S02]  /*7ab0*/  SHF.R.U64 R20, R22, UR4, R5.reuse ;  /* 0x0000000416147c19 */ /* 0x100fe40008001205 */
[----:B------:R-:W-:-:S03]  /*7ac0*/  SHF.R.U32.HI R23, RZ, UR4, R5 ;  /* 0x00000004ff177c19 */ /* 0x000fc60008011605 */
[----:B------:R-:W-:Y:S02]  /*7ad0*/  IMAD.MOV.U32 R4, RZ, RZ, R20 ;  /* 0x000000ffff047224 */ /* 0x000fe400078e0014 */
[----:B------:R-:W-:Y:S01]  /*7ae0*/  IMAD.MOV.U32 R5, RZ, RZ, R23 ;  /* 0x000000ffff057224 */ /* 0x000fe200078e0017 */
[----:B-1----:R-:W-:Y:S06]  /*7af0*/  @!P0 BRA `(.L_x_176) ;  /* 0x0000000000288947 */ /* 0x002fec0003800000 */
        /* <DEDUP_REMOVED lines=10> */
.L_x_176:
[----:B------:R-:W-:Y:S01]  /*7ba0*/  ISETP.NE.AND P0, PT, R2, 0x1, PT ;  /* 0x000000010200780c */ /* 0x000fe20003f05270 */
[----:B------:R-:W-:Y:S01]  /*7bb0*/  ULDC UR4, c[0x0][0x648] ;  /* 0x0001920000047ab9 */ /* 0x000fe20000000800 */
[----:B------:R-:W-:Y:S01]  /*7bc0*/  LOP3.LUT R22, R22, UR22, RZ, 0xc0, !PT ;  /* 0x0000001616167c12 */ /* 0x000fe2000f8ec0ff */
[----:B--2---:R-:W-:Y:S01]  /*7bd0*/  IMAD.MOV R24, RZ, RZ, -R24 ;  /* 0x000000ffff187224 */ /* 0x004fe200078e0a18 */
[----:B------:R-:W-:Y:S01]  /*7be0*/  SHF.R.U64 R5, R4, UR4, R5 ;  /* 0x0000000404057c19 */ /* 0x000fe20008001205 */
[----:B------:R-:W-:Y:S01]  /*7bf0*/  ULDC UR4, c[0x0][0x638] ;  /* 0x00018e0000047ab9 */ /* 0x000fe20000000800 */
[----:B------:R-:W-:Y:S01]  /*7c00*/  LOP3.LUT R19, R19, UR13, RZ, 0xc0, !PT ;  /* 0x0000000d13137c12 */ /* 0x000fe2000f8ec0ff */
[----:B------:R-:W-:Y:S01]  /*7c10*/  ULDC UR5, c[0x0][0x610] ;  /* 0x0001840000057ab9 */ /* 0x000fe20000000800 */
[----:B------:R-:W-:Y:S02]  /*7c20*/  IMAD.MOV.U32 R4, RZ, RZ, 0x1 ;  /* 0x00000001ff047424 */ /* 0x000fe400078e00ff */
[----:B------:R-:W-:-:S02]  /*7c30*/  IMAD.MOV R7, RZ, RZ, -R5 ;  /* 0x000000ffff077224 */ /* 0x000fc400078e0a05 */
[----:B------:R-:W-:Y:S02]  /*7c40*/  IMAD R22, R5, UR21, R22 ;  /* 0x0000001505167c24 */ /* 0x000fe4000f8e0216 */
[----:B0-----:R-:W-:Y:S02]  /*7c50*/  @P0 IMAD R15, R21, R24, R12 ;  /* 0x00000018150f0224 */ /* 0x001fe400078e020c */
[----:B------:R-:W-:Y:S01]  /*7c60*/  IMAD R20, R7, UR4, R20 ;  /* 0x0000000407147c24 */ /* 0x000fe2000f8e0214 */
[----:B------:R-:W-:Y:S01]  /*7c70*/  ULDC UR4, c[0x0][0x600] ;  /* 0x0001800000047ab9 */ /* 0x000fe20000000800 */
[----:B------:R-:W-:Y:S02]  /*7c80*/  IMAD R15, R22, UR5, R15 ;  /* 0x00000005160f7c24 */ /* 0x000fe4000f8e020f */
[----:B------:R-:W-:Y:S02]  /*7c90*/  IMAD R20, R20, UR4, R19 ;  /* 0x0000000414147c24 */ /* 0x000fe4000f8e0213 */
[----:B------:R-:W-:-:S03]  /*7ca0*/  IMAD.MOV.U32 R7, RZ, RZ, R14 ;  /* 0x000000ffff077224 */ /* 0x000fc600078e000e */
[----:B------:R-:W-:Y:S02]  /*7cb0*/  SEL R19, R20, R15, !P0 ;  /* 0x0000000f14137207 */ /* 0x000fe40004000000 */
[----:B------:R-:W-:-:S07]  /*7cc0*/  SEL R12, R15, R20, !P0 ;  /* 0x000000140f0c7207 */ /* 0x000fce0004000000 */
.L_x_174:
[----:B------:R-:W-:Y:S05]  /*7cd0*/  BSYNC B1 ;  /* 0x0000000000017941 */ /* 0x000fea0003800000 */
.L_x_173:
[----:B------:R-:W-:-:S13]  /*7ce0*/  LOP3.LUT P0, RZ, R4, 0xff, RZ, 0xc0, !PT ;  /* 0x000000ff04ff7812 */ /* 0x000fda000780c0ff */
[----:B------:R-:W-:Y:S05]  /*7cf0*/  @P0 BRA `(.L_x_177) ;  /* 0xfffffff000f40947 */ /* 0x000fea000383ffff */
[----:B------:R-:W-:Y:S05]  /*7d00*/  BSYNC B0 ;  /* 0x0000000000007941 */ /* 0x000fea0003800000 */
.L_x_166:
[----:B------:R-:W-:-:S03]  /*7d10*/  UMOV UR4, 0xffffffff ;  /* 0xffffffff00047882 */ /* 0x000fc60000000000 */
[----:B------:R-:W-:Y:S05]  /*7d20*/  BRA.DIV UR4, `(.L_x_178) ;  /* 0x0000000604387947 */ /* 0x000fea000b800000 */
[----:B------:R-:W-:-:S13]  /*7d30*/  ELECT P6, URZ, PT ;  /* 0x00000000003f782f */ /* 0x000fda00038c0000 */
.L_x_193:
[----:B------:R-:W-:Y:S04]  /*7d40*/  BSSY B0, `(.L_x_179) ;  /* 0x0000034000007945 */ /* 0x000fe80003800000 */
[----:B------:R-:W-:Y:S05]  /*7d50*/  @!P6 BRA `(.L_x_180) ;  /* 0x0000000000c8e947 */ /* 0x000fea0003800000 */
[----:B------:R-:W-:-:S04]  /*7d60*/  LOP3.LUT R18, R18, 0x2, RZ, 0xfc, !PT ;  /* 0x0000000212127812 */ /* 0x000fc800078efcff */
[----:B------:R-:W-:-:S13]  /*7d70*/  ISETP.NE.AND P0, PT, R18, 0x3, PT ;  /* 0x000000031200780c */ /* 0x000fda0003f05270 */
[----:B------:R-:W-:Y:S05]  /*7d80*/  @!P0 BRA `(.L_x_181) ;  /* 0x0000000000048947 */ /* 0x000fea0003800000 */
[----:B------:R-:W-:Y:S01]  /*7d90*/  BPT.TRAP 0x1 ;  /* 0x000000040000795c */ /* 0x000fe20000300000 */
.L_x_181:
[----:B------:R-:W0:Y:S01]  /*7da0*/  S2R R5, SR_CgaCtaId ;  /* 0x0000000000057919 */ /* 0x000e220000008800 */
[----:B------:R-:W-:Y:S02]  /*7db0*/  MOV R0, 0x400 ;  /* 0x0000040000007802 */ /* 0x000fe40000000f00 */
[----:B------:R-:W-:Y:S02]  /*7dc0*/  SHF.L.U32 R4, R3, 0x1f, RZ ;  /* 0x0000001f03047819 */ /* 0x000fe400000006ff */
[----:B0-----:R-:W-:-:S05]  /*7dd0*/  LEA R0, R5, R0, 0x18 ;  /* 0x0000000005007211 */ /* 0x001fca00078ec0ff */
[----:B------:R-:W-:-:S04]  /*7de0*/  VIADD R0, R0, 0x28 ;  /* 0x0000002800007836 */ /* 0x000fc80000000000 */
[C---:B------:R-:W-:Y:S02]  /*7df0*/  IMAD R7, R13.reuse, 0x8, R0 ;  /* 0x000000080d077824 */ /* 0x040fe400078e0200 */
[----:B------:R-:W-:Y:S02]  /*7e00*/  VIADD R13, R13, 0x1 ;  /* 0x000000010d0d7836 */ /* 0x000fe40000000000 */
[----:B------:R-:W0:Y:S03]  /*7e10*/  SYNCS.PHASECHK.TRANS64.TRYWAIT P0, [R7+URZ], R4 ;  /* 0x00000004070075a7 */ /* 0x000e26000800017f */
[----:B------:R-:W-:-:S04]  /*7e20*/  ISETP.NE.AND P1, PT, R13, 0x5, PT ;  /* 0x000000050d00780c */ /* 0x000fc80003f25270 */
[----:B------:R-:W-:Y:S02]  /*7e30*/  SEL R2, RZ, 0x1, P1 ;  /* 0x00000001ff027807 */ /* 0x000fe40000800000 */
[----:B------:R-:W-:Y:S02]  /*7e40*/  SEL R13, R13, RZ, P1 ;  /* 0x000000ff0d0d7207 */ /* 0x000fe40000800000 */
[----:B------:R-:W-:-:S03]  /*7e50*/  LOP3.LUT R6, R3, R2, RZ, 0x3c, !PT ;  /* 0x0000000203067212 */ /* 0x000fc600078e3cff */
[----:B------:R-:W-:Y:S01]  /*7e60*/  IMAD R8, R13, 0x8, R0 ;  /* 0x000000080d087824 */ /* 0x000fe200078e0200 */
[----:B------:R-:W-:Y:S01]  /*7e70*/  SHF.L.U32 R5, R6, 0x1f, RZ ;  /* 0x0000001f06057819 */ /* 0x000fe200000006ff */
[----:B0-----:R-:W-:Y:S06]  /*7e80*/  @!P0 BRA `(.L_x_182) ;  /* 0x0000000400008947 */ /* 0x001fec0003800000 */
.L_x_194:
[----:B------:R-:W1:Y:S01]  /*7e90*/  SYNCS.PHASECHK.TRANS64.TRYWAIT P0, [R8+URZ], R5 ;  /* 0x00000005080075a7 */ /* 0x000e62000800017f */
[----:B------:R-:W-:-:S05]  /*7ea0*/  VIADD R2, R13, 0x1 ;  /* 0x000000010d027836 */ /* 0x000fca0000000000 */
[----:B------:R-:W-:-:S04]  /*7eb0*/  ISETP.NE.AND P1, PT, R2, 0x5, PT ;  /* 0x000000050200780c */ /* 0x000fc80003f25270 */
[----:B------:R-:W-:Y:S02]  /*7ec0*/  SEL R3, RZ, 0x1, P1 ;  /* 0x00000001ff037807 */ /* 0x000fe40000800000 */
[----:B0-----:R-:W-:Y:S02]  /*7ed0*/  SEL R7, R2, RZ, P1 ;  /* 0x000000ff02077207 */ /* 0x001fe40000800000 */
[----:B------:R-:W-:-:S03]  /*7ee0*/  LOP3.LUT R6, R6, R3, RZ, 0x3c, !PT ;  /* 0x0000000306067212 */ /* 0x000fc600078e3cff */
[----:B------:R-:W-:Y:S01]  /*7ef0*/  IMAD R9, R7, 0x8, R0 ;  /* 0x0000000807097824 */ /* 0x000fe200078e0200 */
[----:B------:R-:W-:Y:S01]  /*7f00*/  SHF.L.U32 R4, R6, 0x1f, RZ ;  /* 0x0000001f06047819 */ /* 0x000fe200000006ff */
[----:B-1----:R-:W-:Y:S06]  /*7f10*/  @!P0 BRA `(.L_x_183) ;  /* 0x0000000000f08947 */ /* 0x002fec0003800000 */
.L_x_195:
[----:B------:R-:W1:Y:S01]  /*7f20*/  SYNCS.PHASECHK.TRANS64.TRYWAIT P0, [R9+URZ], R4 ;  /* 0x00000004090075a7 */ /* 0x000e62000800017f */
[----:B------:R-:W-:-:S05]  /*7f30*/  VIADD R2, R7, 0x1 ;  /* 0x0000000107027836 */ /* 0x000fca0000000000 */
[----:B------:R-:W-:-:S04]  /*7f40*/  ISETP.NE.AND P1, PT, R2, 0x5, PT ;  /* 0x000000050200780c */ /* 0x000fc80003f25270 */
[----:B------:R-:W-:Y:S02]  /*7f50*/  SEL R3, RZ, 0x1, P1 ;  /* 0x00000001ff037807 */ /* 0x000fe40000800000 */
[----:B------:R-:W-:Y:S02]  /*7f60*/  SEL R7, R2, RZ, P1 ;  /* 0x000000ff02077207 */ /* 0x000fe40000800000 */
[----:B------:R-:W-:-:S03]  /*7f70*/  LOP3.LUT R11, R6, R3, RZ, 0x3c, !PT ;  /* 0x00000003060b7212 */ /* 0x000fc600078e3cff */
[----:B------:R-:W-:Y:S01]  /*7f80*/  IMAD R6, R7, 0x8, R0 ;  /* 0x0000000807067824 */ /* 0x000fe200078e0200 */
[----:B0-----:R-:W-:Y:S01]  /*7f90*/  SHF.L.U32 R5, R11, 0x1f, RZ ;  /* 0x0000001f0b057819 */ /* 0x001fe200000006ff */
[----:B-1----:R-:W-:Y:S06]  /*7fa0*/  @!P0 BRA `(.L_x_184) ;  /* 0x0000000000e08947 */ /* 0x002fec0003800000 */
.L_x_196:
[----:B------:R-:W1:Y:S01]  /*7fb0*/  SYNCS.PHASECHK.TRANS64.TRYWAIT P0, [R6+URZ], R5 ;  /* 0x00000005060075a7 */ /* 0x000e62000800017f */
[----:B------:R-:W-:-:S05]  /*7fc0*/  VIADD R2, R7, 0x1 ;  /* 0x0000000107027836 */ /* 0x000fca0000000000 */
[----:B------:R-:W-:-:S04]  /*7fd0*/  ISETP.NE.AND P1, PT, R2, 0x5, PT ;  /* 0x000000050200780c */ /* 0x000fc80003f25270 */
[----:B0-----:R-:W-:Y:S02]  /*7fe0*/  SEL R4, RZ, 0x1, P1 ;  /* 0x00000001ff047807 */ /* 0x001fe40000800000 */
[----:B------:R-:W-:Y:S02]  /*7ff0*/  SEL R3, R2, RZ, P1 ;  /* 0x000000ff02037207 */ /* 0x000fe40000800000 */
[----:B------:R-:W-:Y:S01]  /*8000*/  LOP3.LUT R4, R11, R4, RZ, 0x3c, !PT ;  /* 0x000000040b047212 */ /* 0x000fe200078e3cff */
[----:B-1----:R-:W-:Y:S06]  /*8010*/  @!P0 BRA `(.L_x_185) ;  /* 0x0000000000d88947 */ /* 0x002fec0003800000 */
.L_x_197:
[----:B------:R-:W-:Y:S01]  /*8020*/  IMAD R3, R3, 0x8, R0 ;  /* 0x0000000803037824 */ /* 0x000fe200078e0200 */
[----:B------:R-:W-:-:S07]  /*8030*/  SHF.L.U32 R0, R4, 0x1f, RZ ;  /* 0x0000001f04007819 */ /* 0x000fce00000006ff */
.L_x_186:
[----:B-1----:R1:W2:Y:S02]  /*8040*/  SYNCS.PHASECHK.TRANS64.TRYWAIT P0, [R3+URZ], R0 ;  /* 0x00000000030075a7 */ /* 0x0022a4000800017f */
[----:B--2---:R-:W-:Y:S05]  /*8050*/  @!P0 NANOSLEEP.SYNCS 0x989680 ;  /* 0x009896800000895d */ /* 0x004fea0003900000 */
[----:B------:R-:W2:Y:S02]  /*8060*/  @!P0 SYNCS.PHASECHK.TRANS64 P0, [R3+URZ], R0 ;  /* 0x00000000030085a7 */ /* 0x000ea4000800007f */
[----:B--2---:R-:W-:Y:S05]  /*8070*/  @!P0 BRA `(.L_x_186) ;  /* 0xfffffffc00f08947 */ /* 0x004fea000383ffff */
.L_x_180:
[----:B------:R-:W-:Y:S05]  /*8080*/  BSYNC B0 ;  /* 0x0000000000007941 */ /* 0x000fea0003800000 */
.L_x_179:
[----:B------:R-:W-:Y:S05]  /*8090*/  EXIT ;  /* 0x000000000000794d */ /* 0x000fea0003800000 */
.L_x_21:
[----:B-1----:R1:W2:Y:S02]  /*80a0*/  SYNCS.PHASECHK.TRANS64.TRYWAIT P1, [R3+URZ], R0 ;  /* 0x00000000030075a7 */ /* 0x0022a4000802017f */
[----:B--2---:R-:W-:Y:S05]  /*80b0*/  @!P1 NANOSLEEP.SYNCS 0x989680 ;  /* 0x009896800000995d */ /* 0x004fea0003900000 */
[----:B------:R-:W2:Y:S02]  /*80c0*/  @!P1 SYNCS.PHASECHK.TRANS64 P1, [R3+URZ], R0 ;  /* 0x00000000030095a7 */ /* 0x000ea4000802007f */
[----:B--2---:R-:W-:Y:S05]  /*80d0*/  @!P1 BRA `(.L_x_21) ;  /* 0xfffffffc00f09947 */ /* 0x004fea000383ffff */
[----:B------:R-:W-:Y:S05]  /*80e0*/  BRA `(.L_x_20) ;  /* 0xffffff9400bc7947 */ /* 0x000fea000383ffff */
.L_x_26:
[----:B-1----:R1:W2:Y:S02]  /*80f0*/  SYNCS.PHASECHK.TRANS64.TRYWAIT P1, [R5+URZ], R4 ;  /* 0x00000004050075a7 */ /* 0x0022a4000802017f */
[----:B--2---:R-:W-:Y:S05]  /*8100*/  @!P1 NANOSLEEP.SYNCS 0x989680 ;  /* 0x009896800000995d */ /* 0x004fea0003900000 */
[----:B------:R-:W2:Y:S02]  /*8110*/  @!P1 SYNCS.PHASECHK.TRANS64 P1, [R5+URZ], R4 ;  /* 0x00000004050095a7 */ /* 0x000ea4000802007f */
[----:B--2---:R-:W-:Y:S05]  /*8120*/  @!P1 BRA `(.L_x_26) ;  /* 0xfffffffc00f09947 */ /* 0x004fea000383ffff */
[----:B------:R-:W-:Y:S05]  /*8130*/  BRA `(.L_x_25) ;  /* 0xffffff9800987947 */ /* 0x000fea000383ffff */
.L_x_167:
[----:B------:R-:W-:Y:S01]  /*8140*/  BSSY B1, `(.L_x_187) ;  /* 0x0000006000017945 */ /* 0x000fe20003800000 */
[----:B------:R-:W-:-:S07]  /*8150*/  IMAD.MOV.U32 R15, RZ, RZ, -0x1 ;  /* 0xffffffffff0f7424 */ /* 0x000fce00078e00ff */
[----:B------:R-:W-:Y:S05]  /*8160*/  WARPSYNC.COLLECTIVE R15, `(.L_x_188) ;  /* 0x000000000f0c7348 */ /* 0x000fea0003c00000 */
[----:B------:R-:W-:Y:S02]  /*8170*/  ELECT P6, UR62, PT ;  /* 0x00000000003e782f */ /* 0x000fe400038c0000 */
[----:B------:R-:W-:Y:S01]  /*8180*/  MOV R14, UR62 ;  /* 0x0000003e000e7c02 */ /* 0x000fe20008000f00 */
[----:B------:R-:W-:Y:S10]  /*8190*/  ENDCOLLECTIVE ;  /* 0x000000000000791b */ /* 0x000ff40003800000 */
.L_x_188:
[----:B------:R-:W-:Y:S05]  /*81a0*/  BSYNC B1 ;  /* 0x0000000000017941 */ /* 0x000fea0003800000 */
.L_x_187:
[----:B------:R-:W-:Y:S05]  /*81b0*/  BRA `(.L_x_189) ;  /* 0xffffffec00d07947 */ /* 0x000fea000383ffff */
.L_x_170:
[----:B0-----:R0:W1:Y:S02]  /*81c0*/  SYNCS.PHASECHK.TRANS64.TRYWAIT P0, [R21+URZ+0x28], R12 ;  /* 0x0000280c150075a7 */ /* 0x001064000800017f */
[----:B-1----:R-:W-:Y:S05]  /*81d0*/  @!P0 NANOSLEEP.SYNCS 0x989680 ;  /* 0x009896800000895d */ /* 0x002fea0003900000 */
[----:B------:R-:W1:Y:S02]  /*81e0*/  @!P0 SYNCS.PHASECHK.TRANS64 P0, [R21+URZ+0x28], R12 ;  /* 0x0000280c150085a7 */ /* 0x000e64000800007f */
[----:B-1----:R-:W-:Y:S05]  /*81f0*/  @!P0 BRA `(.L_x_170) ;  /* 0xfffffffc00f08947 */ /* 0x002fea000383ffff */
[----:B------:R-:W-:Y:S05]  /*8200*/  BRA `(.L_x_190) ;  /* 0xfffffff000187947 */ /* 0x000fea000383ffff */
.L_x_178:
[----:B------:R-:W-:Y:S01]  /*8210*/  BSSY B0, `(.L_x_191) ;  /* 0x0000006000007945 */ /* 0x000fe20003800000 */
[----:B------:R-:W-:-:S07]  /*8220*/  IMAD.MOV.U32 R15, RZ, RZ, -0x1 ;  /* 0xffffffffff0f7424 */ /* 0x000fce00078e00ff */
[----:B------:R-:W-:Y:S05]  /*8230*/  WARPSYNC.COLLECTIVE R15, `(.L_x_192) ;  /* 0x000000000f0c7348 */ /* 0x000fea0003c00000 */
[----:B------:R-:W-:Y:S02]  /*8240*/  ELECT P6, UR62, PT ;  /* 0x00000000003e782f */ /* 0x000fe400038c0000 */
[----:B------:R-:W-:Y:S01]  /*8250*/  MOV R14, UR62 ;  /* 0x0000003e000e7c02 */ /* 0x000fe20008000f00 */
[----:B------:R-:W-:Y:S10]  /*8260*/  ENDCOLLECTIVE ;  /* 0x000000000000791b */ /* 0x000ff40003800000 */
.L_x_192:
[----:B------:R-:W-:Y:S05]  /*8270*/  BSYNC B0 ;  /* 0x0000000000007941 */ /* 0x000fea0003800000 */
.L_x_191:
[----:B------:R-:W-:Y:S05]  /*8280*/  BRA `(.L_x_193) ;  /* 0xfffffff800ac7947 */ /* 0x000fea000383ffff */
.L_x_182:
[----:B0-----:R0:W1:Y:S02]  /*8290*/  SYNCS.PHASECHK.TRANS64.TRYWAIT P0, [R7+URZ], R4 ;  /* 0x00000004070075a7 */ /* 0x001064000800017f */
[----:B-1----:R-:W-:Y:S05]  /*82a0*/  @!P0 NANOSLEEP.SYNCS 0x989680 ;  /* 0x009896800000895d */ /* 0x002fea0003900000 */
[----:B------:R-:W1:Y:S02]  /*82b0*/  @!P0 SYNCS.PHASECHK.TRANS64 P0, [R7+URZ], R4 ;  /* 0x00000004070085a7 */ /* 0x000e64000800007f */
[----:B-1----:R-:W-:Y:S05]  /*82c0*/  @!P0 BRA `(.L_x_182) ;  /* 0xfffffffc00f08947 */ /* 0x002fea000383ffff */
[----:B------:R-:W-:Y:S05]  /*82d0*/  BRA `(.L_x_194) ;  /* 0xfffffff800ec7947 */ /* 0x000fea000383ffff */
.L_x_183:
[----:B0-----:R0:W1:Y:S02]  /*82e0*/  SYNCS.PHASECHK.TRANS64.TRYWAIT P0, [R8+URZ], R5 ;  /* 0x00000005080075a7 */ /* 0x001064000800017f */
[----:B-1----:R-:W-:Y:S05]  /*82f0*/  @!P0 NANOSLEEP.SYNCS 0x989680 ;  /* 0x009896800000895d */ /* 0x002fea0003900000 */
[----:B------:R-:W1:Y:S02]  /*8300*/  @!P0 SYNCS.PHASECHK.TRANS64 P0, [R8+URZ], R5 ;  /* 0x00000005080085a7 */ /* 0x000e64000800007f */
[----:B-1----:R-:W-:Y:S05]  /*8310*/  @!P0 BRA `(.L_x_183) ;  /* 0xfffffffc00f08947 */ /* 0x002fea000383ffff */
[----:B------:R-:W-:Y:S05]  /*8320*/  BRA `(.L_x_195) ;  /* 0xfffffff800fc7947 */ /* 0x000fea000383ffff */
.L_x_184:
[----:B0-----:R0:W1:Y:S02]  /*8330*/  SYNCS.PHASECHK.TRANS64.TRYWAIT P0, [R9+URZ], R4 ;  /* 0x00000004090075a7 */ /* 0x001064000800017f */
[----:B-1----:R-:W-:Y:S05]  /*8340*/  @!P0 NANOSLEEP.SYNCS 0x989680 ;  /* 0x009896800000895d */ /* 0x002fea0003900000 */
[----:B------:R-:W1:Y:S02]  /*8350*/  @!P0 SYNCS.PHASECHK.TRANS64 P0, [R9+URZ], R4 ;  /* 0x00000004090085a7 */ /* 0x000e64000800007f */
[----:B-1----:R-:W-:Y:S05]  /*8360*/  @!P0 BRA `(.L_x_184) ;  /* 0xfffffffc00f08947 */ /* 0x002fea000383ffff */
[----:B------:R-:W-:Y:S05]  /*8370*/  BRA `(.L_x_196) ;  /* 0xfffffffc000c7947 */ /* 0x000fea000383ffff */
.L_x_185:
[----:B0-----:R0:W1:Y:S02]  /*8380*/  SYNCS.PHASECHK.TRANS64.TRYWAIT P0, [R6+URZ], R5 ;  /* 0x00000005060075a7 */ /* 0x001064000800017f */
[----:B-1----:R-:W-:Y:S05]  /*8390*/  @!P0 NANOSLEEP.SYNCS 0x989680 ;  /* 0x009896800000895d */ /* 0x002fea0003900000 */
[----:B------:R-:W1:Y:S02]  /*83a0*/  @!P0 SYNCS.PHASECHK.TRANS64 P0, [R6+URZ], R5 ;  /* 0x00000005060085a7 */ /* 0x000e64000800007f */
[----:B-1----:R-:W-:Y:S05]  /*83b0*/  @!P0 BRA `(.L_x_185) ;  /* 0xfffffffc00f08947 */ /* 0x002fea000383ffff */
[----:B------:R-:W-:Y:S05]  /*83c0*/  BRA `(.L_x_197) ;  /* 0xfffffffc00147947 */ /* 0x000fea000383ffff */
.L_x_198:
[----:B------:R-:W-:-:S00]  /*83d0*/  BRA `(.L_x_198) ;  /* 0xfffffffc00fc7947 */ /* 0x000fc0000383ffff */
[----:B------:R-:W-:-:S00]  /*83e0*/  NOP ;  /* 0x0000000000007918 */ /* 0x000fc00000000000 */
        /* <DEDUP_REMOVED lines=9> */
.L_x_199:


//--------------------- .nv.global.init           --------------------------
	.section	.nv.global.init,"aw",@progbits
.nv.global.init:
	.type		$str$22,@object
	.size		$str$22,($str$23 - $str$22)
$str$22:
        /*0000*/ 	.byte	0x6b, 0x5f, 0x74, 0x69, 0x6c, 0x65, 0x5f, 0x63, 0x6f, 0x75, 0x6e, 0x74, 0x20, 0x3e, 0x3d, 0x20
        /*0010*/ 	.byte	0x31, 0x00
	.type		$str$23,@object
	.size		$str$23,(__unnamed_1 - $str$23)
$str$23:
        /*0012*/ 	.byte	0x2f, 0x74, 0x6d, 0x70, 0x2f, 0x63, 0x75, 0x74, 0x6c, 0x61, 0x73, 0x73, 0x5f, 0x73, 0x77, 0x65
        /*0022*/ 	.byte	0x65, 0x70, 0x5f, 0x73, 0x72, 0x63, 0x2f, 0x69, 0x6e, 0x63, 0x6c, 0x75, 0x64, 0x65, 0x2f, 0x63
        /*0032*/ 	.byte	0x75, 0x74, 0x6c, 0x61, 0x73, 0x73, 0x2f, 0x67, 0x65, 0x6d, 0x6d, 0x2f, 0x63, 0x6f, 0x6c, 0x6c
        /*0042*/ 	.byte	0x65, 0x63, 0x74, 0x69, 0x76, 0x65, 0x2f, 0x73, 0x6d, 0x39, 0x30, 0x5f, 0x6d, 0x6d, 0x61, 0x5f
        /*0052*/ 	.byte	0x74, 0x6d, 0x61, 0x5f, 0x67, 0x6d, 0x6d, 0x61, 0x5f, 0x73, 0x73, 0x5f, 0x77, 0x61, 0x72, 0x70
        /*0062*/ 	.byte	0x73, 0x70, 0x65, 0x63, 0x69, 0x61, 0x6c, 0x69, 0x7a, 0x65, 0x64, 0x2e, 0x68, 0x70, 0x70, 0x00
	.type		__unnamed_1,@object
	.size		__unnamed_1,(.L_0 - __unnamed_1)
__unnamed_1:
        /*0072*/ 	.byte	0x76, 0x6f, 0x69, 0x64, 0x20, 0x63, 0x75, 0x74, 0x6c, 0x61, 0x73, 0x73, 0x3a, 0x3a, 0x67, 0x65
        /* <DEDUP_REMOVED lines=181> */
        /*0bd2*/ 	.byte	0x00
.L_0:


//--------------------- .nv.shared._ZN7cutlass13device_kernelINS_4gemm6kernel13GemmUniversalIN4cute5tupleIJiiiiEEENS1_10collective13CollectiveMmaINS1_34MainloopSm90TmaGmmaWarpSpecializedILi5ENS5_IJNS4_1CILi4EEENSA_ILi2EEENSA_ILi1EEEEEENS1_35KernelTmaWarpSpecializedCooperativeEEENS5_IJNSA_ILi128EEESH_NSA_ILi64EEEEEENS_6half_tENS5_IJSD_llEEESK_SL_NS4_8TiledMMAINS4_8MMA_AtomIJNS4_4SM904GMMA26MMA_64x128x16_F32F16F16_SSILNSP_5MajorE1ELSR_1ELNSP_7ScaleInE1ELSS_1EEEEEENS4_6LayoutINS5_IJSC_SD_SD_EEENS5_IJSD_NSA_ILi0EEESX_EEEEENS5_IJNS4_10UnderscoreES10_S10_EEEEENS4_23SM90_TMA_LOAD_MULTICASTENS4_14ComposedLayoutINS4_7SwizzleILi3ELi4ELi3EEENS4_18smem_ptr_flag_bitsILi16EEENSV_INS5_IJSI_NSA_ILi8EEEEEENS5_IJSD_SI_EEEEEEEvNS4_8identityES13_S1D_vS1E_EENS_8epilogue10collective6detail29Sm90TmaWarpSpecializedAdapterINS1H_15DefaultEpilogueISK_NS5_IJlSD_lEEES1L_NS1G_6thread17LinearCombinationISK_Li1EffLNS1M_9ScaleType4KindE0ELNS_15FloatRoundStyleE2ESK_EENS1_15EpilogueDefaultEEEEEvvEEEEvNT_6ParamsE --------------------------
	.section	.nv.shared._ZN7cutlass13device_kernelINS_4gemm6kernel13GemmUniversalIN4cute5tupleIJiiiiEEENS1_10collective13CollectiveMmaINS1_34MainloopSm90TmaGmmaWarpSpecializedILi5ENS5_IJNS4_1CILi4EEENSA_ILi2EEENSA_ILi1EEEEEENS1_35KernelTmaWarpSpecializedCooperativeEEENS5_IJNSA_ILi128EEESH_NSA_ILi64EEEEEENS_6half_tENS5_IJSD_llEEESK_SL_NS4_8TiledMMAINS4_8MMA_AtomIJNS4_4SM904GMMA26MMA_64x128x16_F32F16F16_SSILNSP_5MajorE1ELSR_1ELNSP_7ScaleInE1ELSS_1EEEEEENS4_6LayoutINS5_IJSC_SD_SD_EEENS5_IJSD_NSA_ILi0EEESX_EEEEENS5_IJNS4_10UnderscoreES10_S10_EEEEENS4_23SM90_TMA_LOAD_MULTICASTENS4_14ComposedLayoutINS4_7SwizzleILi3ELi4ELi3EEENS4_18smem_ptr_flag_bitsILi16EEENSV_INS5_IJSI_NSA_ILi8EEEEEENS5_IJSD_SI_EEEEEEEvNS4_8identityES13_S1D_vS1E_EENS_8epilogue10collective6detail29Sm90TmaWarpSpecializedAdapterINS1H_15DefaultEpilogueISK_NS5_IJlSD_lEEES1L_NS1G_6thread17LinearCombinationISK_Li1EffLNS1M_9ScaleType4KindE0ELNS_15FloatRoundStyleE2ESK_EENS1_15EpilogueDefaultEEEEEvvEEEEvNT_6ParamsE,"aw",@nobits
	.sectionflags	@""
	.align	16
	.zero		1024


//--------------------- .nv.shared.reserved.0     --------------------------
	.section	.nv.shared.reserved.0,"aw",@nobits
	.weak		__nv_reservedSMEM_offset_0_alias
	.size		__nv_reservedSMEM_offset_0_alias, 0, 0
	.other		__nv_reservedSMEM_offset_0_alias,@"STO_CUDA_RESERVED_SHARED STV_DEFAULT"
__nv_reservedSMEM_offset_0_alias:
	.zero		0


//--------------------- .nv.global                --------------------------
	.section	.nv.global,"aw",@nobits
.nv.global:
	.type		_ZN40_INTERNAL_47542daf_4_k_cu_a85573d6_234674cute1_E,@object
	.size		_ZN40_INTERNAL_47542daf_4_k_cu_a85573d6_234674cute1_E,(_ZN40_INTERNAL_47542daf_4_k_cu_a85573d6_234674cuda3std3__45__cpo6cbeginE - _ZN40_INTERNAL_47542daf_4_k_cu_a85573d6_234674cute1_E)
_ZN40_INTERNAL_47542daf_4_k_cu_a85573d6_234674cute1_E:
	.zero		1
	.type		_ZN40_INTERNAL_47542daf_4_k_cu_a85573d6_234674cuda3std3__45__cpo6cbeginE,@object
	.size		_ZN40_INTERNAL_47542daf_4_k_cu_a85573d6_234674cuda3std3__45__cpo6cbeginE,(_ZN40_INTERNAL_47542daf_4_k_cu_a85573d6_234674cuda3std3__48in_placeE - _ZN40_INTERNAL_47542daf_4_k_cu_a85573d6_234674cuda3std3__45__cpo6cbeginE)
_ZN40_INTERNAL_47542daf_4_k_cu_a85573d6_234674cuda3std3__45__cpo6cbeginE:
	.zero		1
	.type		_ZN40_INTERNAL_47542daf_4_k_cu_a85573d6_234674cuda3std3__48in_placeE,@object
	.size		_ZN40_INTERNAL_47542daf_4_k_cu_a85573d6_234674cuda3std3__48in_placeE,(_ZN40_INTERNAL_47542daf_4_k_cu_a85573d6_234674cuda3std6ranges3__45__cpo9iter_moveE - _ZN40_INTERNAL_47542daf_4_k_cu_a85573d6_234674cuda3std3__48in_placeE)
_ZN40_INTERNAL_47542daf_4_k_cu_a85573d6_234674cuda3std3__48in_placeE:
	.zero		1
	.type		_ZN40_INTERNAL_47542daf_4_k_cu_a85573d6_234674cuda3std6ranges3__45__cpo9iter_moveE,@object
	.size		_ZN40_INTERNAL_47542daf_4_k_cu_a85573d6_234674cuda3std6ranges3__45__cpo9iter_moveE,(_ZN40_INTERNAL_47542daf_4_k_cu_a85573d6_234674cuda3std3__45__cpo5beginE - _ZN40_INTERNAL_47542daf_4_k_cu_a85573d6_234674cuda3std6ranges3__45__cpo9iter_moveE)
_ZN40_INTERNAL_47542daf_4_k_cu_a85573d6_234674cuda3std6ranges3__45__cpo9iter_moveE:
	.zero		1
	.type		_ZN40_INTERNAL_47542daf_4_k_cu_a85573d6_234674cuda3std3__45__cpo5beginE,@object
	.size		_ZN40_INTERNAL_47542daf_4_k_cu_a85573d6_234674cuda3std3__45__cpo5beginE,(_ZN40_INTERNAL_47542daf_4_k_cu_a85573d6_234674cuda3std3__442_GLOBAL__N__47542daf_4_k_cu_a85573d6_234676ignoreE - _ZN40_INTERNAL_47542daf_4_k_cu_a85573d6_234674cuda3std3__45__cpo5beginE)
_ZN40_INTERNAL_47542daf_4_k_cu_a85573d6_234674cuda3std3__45__cpo5beginE:
	.zero		1
	.type		_ZN40_INTERNAL_47542daf_4_k_cu_a85573d6_234674cuda3std3__442_GLOBAL__N__47542daf_4_k_cu_a85573d6_234676ignoreE,@object
	.size		_ZN40_INTERNAL_47542daf_4_k_cu_a85573d6_234674cuda3std3__442_GLOBAL__N__47542daf_4_k_cu_a85573d6_234676ignoreE,(_ZN40_INTERNAL_47542daf_4_k_cu_a85573d6_234674cute7productE - _ZN40_INTERNAL_47542daf_4_k_cu_a85573d6_234674cuda3std3__442_GLOBAL__N__47542daf_4_k_cu_a85573d6_234676ignoreE)
_ZN40_INTERNAL_47542daf_4_k_cu_a85573d6_234674cuda3std3__442_GLOBAL__N__47542daf_4_k_cu_a85573d6_234676ignoreE:
	.zero		1
	.type		_ZN40_INTERNAL_47542daf_4_k_cu_a85573d6_234674cute7productE,@object
	.size		_ZN40_INTERNAL_47542daf_4_k_cu_a85573d6_234674cute7productE,(_ZN40_INTERNAL_47542daf_4_k_cu_a85573d6_234674cuda3std3__45__cpo3endE - _ZN40_INTERNAL_47542daf_4_k_cu_a85573d6_234674cute7productE)
_ZN40_INTERNAL_47542daf_4_k_cu_a85573d6_234674cute7productE:
	.zero		1
	.type		_ZN40_INTERNAL_47542daf_4_k_cu_a85573d6_234674cuda3std3__45__cpo3endE,@object
	.size		_ZN40_INTERNAL_47542daf_4_k_cu_a85573d6_234674cuda3std3__45__cpo3endE,(_ZN40_INTERNAL_47542daf_4_k_cu_a85573d6_234674cuda3std3__419piecewise_constructE - _ZN40_INTERNAL_47542daf_4_k_cu_a85573d6_234674cuda3std3__45__cpo3endE)
_ZN40_INTERNAL_47542daf_4_k_cu_a85573d6_234674cuda3std3__45__cpo3endE:
	.zero		1
	.type		_ZN40_INTERNAL_47542daf_4_k_cu_a85573d6_234674cuda3std3__419piecewise_constructE,@object
	.size		_ZN40_INTERNAL_47542daf_4_k_cu_a85573d6_234674cuda3std3__419piecewise_constructE,(_ZN40_INTERNAL_47542daf_4_k_cu_a85573d6_234674cuda3std3__45__cpo4cendE - _ZN40_INTERNAL_47542daf_4_k_cu_a85573d6_234674cuda3std3__419piecewise_constructE)
_ZN40_INTERNAL_47542daf_4_k_cu_a85573d6_234674cuda3std3__419piecewise_constructE:
	.zero		1
	.type		_ZN40_INTERNAL_47542daf_4_k_cu_a85573d6_234674cuda3std3__45__cpo4cendE,@object
	.size		_ZN40_INTERNAL_47542daf_4_k_cu_a85573d6_234674cuda3std3__45__cpo4cendE,(_ZN40_INTERNAL_47542daf_4_k_cu_a85573d6_234674cuda3std6ranges3__45__cpo4swapE - _ZN40_INTERNAL_47542daf_4_k_cu_a85573d6_234674cuda3std3__45__cpo4cendE)
_ZN40_INTERNAL_47542daf_4_k_cu_a85573d6_234674cuda3std3__45__cpo4cendE:
	.zero		1
	.type		_ZN40_INTERNAL_47542daf_4_k_cu_a85573d6_234674cuda3std6ranges3__45__cpo4swapE,@object
	.size		_ZN40_INTERNAL_47542daf_4_k_cu_a85573d6_234674cuda3std6ranges3__45__cpo4swapE,(.L_8 - _ZN40_INTERNAL_47542daf_4_k_cu_a85573d6_234674cuda3std6ranges3__45__cpo4swapE)
_ZN40_INTERNAL_47542daf_4_k_cu_a85573d6_234674cuda3std6ranges3__45__cpo4swapE:
	.zero		1
.L_8:


//--------------------- .nv.constant0._ZN7cutlass13device_kernelINS_4gemm6kernel13GemmUniversalIN4cute5tupleIJiiiiEEENS1_10collective13CollectiveMmaINS1_34MainloopSm90TmaGmmaWarpSpecializedILi5ENS5_IJNS4_1CILi4EEENSA_ILi2EEENSA_ILi1EEEEEENS1_35KernelTmaWarpSpecializedCooperativeEEENS5_IJNSA_ILi128EEESH_NSA_ILi64EEEEEENS_6half_tENS5_IJSD_llEEESK_SL_NS4_8TiledMMAINS4_8MMA_AtomIJNS4_4SM904GMMA26MMA_64x128x16_F32F16F16_SSILNSP_5MajorE1ELSR_1ELNSP_7ScaleInE1ELSS_1EEEEEENS4_6LayoutINS5_IJSC_SD_SD_EEENS5_IJSD_NSA_ILi0EEESX_EEEEENS5_IJNS4_10UnderscoreES10_S10_EEEEENS4_23SM90_TMA_LOAD_MULTICASTENS4_14ComposedLayoutINS4_7SwizzleILi3ELi4ELi3EEENS4_18smem_ptr_flag_bitsILi16EEENSV_INS5_IJSI_NSA_ILi8EEEEEENS5_IJSD_SI_EEEEEEEvNS4_8identityES13_S1D_vS1E_EENS_8epilogue10collective6detail29Sm90TmaWarpSpecializedAdapterINS1H_15DefaultEpilogueISK_NS5_IJlSD_lEEES1L_NS1G_6thread17LinearCombinationISK_Li1EffLNS1M_9ScaleType4KindE0ELNS_15FloatRoundStyleE2ESK_EENS1_15EpilogueDefaultEEEEEvvEEEEvNT_6ParamsE --------------------------
	.section	.nv.constant0._ZN7cutlass13device_kernelINS_4gemm6kernel13GemmUniversalIN4cute5tupleIJiiiiEEENS1_10collective13CollectiveMmaINS1_34MainloopSm90TmaGmmaWarpSpecializedILi5ENS5_IJNS4_1CILi4EEENSA_ILi2EEENSA_ILi1EEEEEENS1_35KernelTmaWarpSpecializedCooperativeEEENS5_IJNSA_ILi128EEESH_NSA_ILi64EEEEEENS_6half_tENS5_IJSD_llEEESK_SL_NS4_8TiledMMAINS4_8MMA_AtomIJNS4_4SM904GMMA26MMA_64x128x16_F32F16F16_SSILNSP_5MajorE1ELSR_1ELNSP_7ScaleInE1ELSS_1EEEEEENS4_6LayoutINS5_IJSC_SD_SD_EEENS5_IJSD_NSA_ILi0EEESX_EEEEENS5_IJNS4_10UnderscoreES10_S10_EEEEENS4_23SM90_TMA_LOAD_MULTICASTENS4_14ComposedLayoutINS4_7SwizzleILi3ELi4ELi3EEENS4_18smem_ptr_flag_bitsILi16EEENSV_INS5_IJSI_NSA_ILi8EEEEEENS5_IJSD_SI_EEEEEEEvNS4_8identityES13_S1D_vS1E_EENS_8epilogue10collective6detail29Sm90TmaWarpSpecializedAdapterINS1H_15DefaultEpilogueISK_NS5_IJlSD_lEEES1L_NS1G_6thread17LinearCombinationISK_Li1EffLNS1M_9ScaleType4KindE0ELNS_15FloatRoundStyleE2ESK_EENS1_15EpilogueDefaultEEEEEvvEEEEvNT_6ParamsE,"a",@progbits
	.sectionflags	@""
	.align	4
.nv.constant0._ZN7cutlass13device_kernelINS_4gemm6kernel13GemmUniversalIN4cute5tupleIJiiiiEEENS1_10collective13CollectiveMmaINS1_34MainloopSm90TmaGmmaWarpSpecializedILi5ENS5_IJNS4_1CILi4EEENSA_ILi2EEENSA_ILi1EEEEEENS1_35KernelTmaWarpSpecializedCooperativeEEENS5_IJNSA_ILi128EEESH_NSA_ILi64EEEEEENS_6half_tENS5_IJSD_llEEESK_SL_NS4_8TiledMMAINS4_8MMA_AtomIJNS4_4SM904GMMA26MMA_64x128x16_F32F16F16_SSILNSP_5MajorE1ELSR_1ELNSP_7ScaleInE1ELSS_1EEEEEENS4_6LayoutINS5_IJSC_SD_SD_EEENS5_IJSD_NSA_ILi0EEESX_EEEEENS5_IJNS4_10UnderscoreES10_S10_EEEEENS4_23SM90_TMA_LOAD_MULTICASTENS4_14ComposedLayoutINS4_7SwizzleILi3ELi4ELi3EEENS4_18smem_ptr_flag_bitsILi16EEENSV_INS5_IJSI_NSA_ILi8EEEEEENS5_IJSD_SI_EEEEEEEvNS4_8identityES13_S1D_vS1E_EENS_8epilogue10collective6detail29Sm90TmaWarpSpecializedAdapterINS1H_15DefaultEpilogueISK_NS5_IJlSD_lEEES1L_NS1G_6thread17LinearCombinationISK_Li1EffLNS1M_9ScaleType4KindE0ELNS_15FloatRoundStyleE2ESK_EENS1_15EpilogueDefaultEEEEEvvEEEEvNT_6ParamsE:
	.zero		1664


//--------------------- SYMBOLS --------------------------

	.type		.nv.reservedSmem.offset0,@object
	.size		.nv.reservedSmem.offset0,0x4
	.type		__assertfail,@function
